	.target	sm_90a

	.elftype	@"ET_EXEC"


//--------------------- .note.nv.tkinfo           --------------------------
	.section	.note.nv.tkinfo,"",@"SHT_NOTE"
	.sectionflags	@"SHF_NOTE_NV_TKINFO"
	.tkinfo
        /*0018*/ 	.word	0x00000002
        /*0030*/ 	.string	""
        /*0030*/ 	.string	"ptxas"
        /*0030*/ 	.string	"Cuda compilation tools, release 13.0, V13.0.88"
        /*0030*/ 	.string	"Build cuda_13.0.r13.0/compiler.36424714_0"
        /*0030*/ 	.string	"-arch sm_90a -m 64 "



//--------------------- .note.nv.cuinfo           --------------------------
	.section	.note.nv.cuinfo,"",@"SHT_NOTE"
	.sectionflags	@"SHF_NOTE_NV_CUINFO"
        /*0018*/ 	.short	0x0002
        /*001a*/ 	.short	0x005a
        /*001c*/ 	.short	0x0082
	.zero		2


//--------------------- .nv.info                  --------------------------
	.section	.nv.info,"",@"SHT_CUDA_INFO"
	.align	4


	//----- nvinfo : EIATTR_REGCOUNT
	.align		4
        /*0000*/ 	.byte	0x04, 0x2f
        /*0002*/ 	.short	(.L_18 - .L_17)
	.align		4
.L_17:
        /*0004*/ 	.word	index@(_ZN7cutlass13device_kernelINS_4gemm6kernel13GemmUniversalIN4cute5tupleIJiiiiEEENS1_10collective13CollectiveMmaINS1_34MainloopSm90TmaGmmaWarpSpecializedILi8ENS5_IJNS4_1CILi2EEENSA_ILi1EEESC_EEENS1_35KernelTmaWarpSpecializedCooperativeEEENS5_IJNSA_ILi128EEENSA_ILi64EEESH_EEENS_6half_tENS5_IJlSC_lEEESJ_SK_NS4_8TiledMMAINS4_8MMA_AtomIJNS4_4SM904GMMA25MMA_64x64x16_F32F16F16_SSILNSO_5MajorE0ELSQ_0ELNSO_7ScaleInE1ELSR_1EEEEEENS4_6LayoutISD_NS5_IJSC_NSA_ILi0EEESV_EEEEENS5_IJNS4_10UnderscoreESY_SY_EEEEENS4_13SM90_TMA_LOADENS4_14ComposedLayoutINS4_7SwizzleILi3ELi4ELi3EEENS4_18smem_ptr_flag_bitsILi16EEENSU_INS5_IJNSA_ILi8EEESH_EEENS5_IJSH_SC_EEEEEEEvNS4_8identityENS4_23SM90_TMA_LOAD_MULTICASTES1B_vS1C_EENS_8epilogue10collective18CollectiveEpilogueINS1F_22Sm90TmaWarpSpecializedILi3ELi2ELi16ELb1ELb0EEEJSI_NS5_IJSG_NSA_ILi32EEEEEESJ_SK_SJ_SK_NS1F_6fusion15FusionCallbacksIS1J_NS1M_13LinCombEltActINS1F_6thread7SigmoidESJ_fSJ_fLNS_15FloatRoundStyleE2EEESI_S1L_JEEES11_NS12_INS13_ILi2ELi4ELi3EEES16_NSU_INS5_IJS17_S1K_EEENS5_IJS1K_SC_EEEEEEENS4_17SM75_U32x4_LDSM_NENS4_14SM90_TMA_STOREES1Y_NS4_17SM90_U32x4_STSM_NENS4_9Copy_AtomIJS21_SJ_EEEvEEEvvEEEEvNT_6ParamsE)
        /*0008*/ 	.word	0x000000a8


	//----- nvinfo : EIATTR_FRAME_SIZE
	.align		4
.L_18:
        /*000c*/ 	.byte	0x04, 0x11
        /*000e*/ 	.short	(.L_20 - .L_19)
	.align		4
.L_19:
        /*0010*/ 	.word	index@($__internal_0_$__cuda_sm20_rcp_rn_f32_slowpath)
        /*0014*/ 	.word	0x00000000


	//----- nvinfo : EIATTR_FRAME_SIZE
	.align		4
.L_20:
        /*0018*/ 	.byte	0x04, 0x11
        /*001a*/ 	.short	(.L_22 - .L_21)
	.align		4
.L_21:
        /*001c*/ 	.word	index@(_ZN7cutlass13device_kernelINS_4gemm6kernel13GemmUniversalIN4cute5tupleIJiiiiEEENS1_10collective13CollectiveMmaINS1_34MainloopSm90TmaGmmaWarpSpecializedILi8ENS5_IJNS4_1CILi2EEENSA_ILi1EEESC_EEENS1_35KernelTmaWarpSpecializedCooperativeEEENS5_IJNSA_ILi128EEENSA_ILi64EEESH_EEENS_6half_tENS5_IJlSC_lEEESJ_SK_NS4_8TiledMMAINS4_8MMA_AtomIJNS4_4SM904GMMA25MMA_64x64x16_F32F16F16_SSILNSO_5MajorE0ELSQ_0ELNSO_7ScaleInE1ELSR_1EEEEEENS4_6LayoutISD_NS5_IJSC_NSA_ILi0EEESV_EEEEENS5_IJNS4_10UnderscoreESY_SY_EEEEENS4_13SM90_TMA_LOADENS4_14ComposedLayoutINS4_7SwizzleILi3ELi4ELi3EEENS4_18smem_ptr_flag_bitsILi16EEENSU_INS5_IJNSA_ILi8EEESH_EEENS5_IJSH_SC_EEEEEEEvNS4_8identityENS4_23SM90_TMA_LOAD_MULTICASTES1B_vS1C_EENS_8epilogue10collective18CollectiveEpilogueINS1F_22Sm90TmaWarpSpecializedILi3ELi2ELi16ELb1ELb0EEEJSI_NS5_IJSG_NSA_ILi32EEEEEESJ_SK_SJ_SK_NS1F_6fusion15FusionCallbacksIS1J_NS1M_13LinCombEltActINS1F_6thread7SigmoidESJ_fSJ_fLNS_15FloatRoundStyleE2EEESI_S1L_JEEES11_NS12_INS13_ILi2ELi4ELi3EEES16_NSU_INS5_IJS17_S1K_EEENS5_IJS1K_SC_EEEEEEENS4_17SM75_U32x4_LDSM_NENS4_14SM90_TMA_STOREES1Y_NS4_17SM90_U32x4_STSM_NENS4_9Copy_AtomIJS21_SJ_EEEvEEEvvEEEEvNT_6ParamsE)
        /*0020*/ 	.word	0x00000000


	//----- nvinfo : EIATTR_MIN_STACK_SIZE
	.align		4
.L_22:
        /*0024*/ 	.byte	0x04, 0x12
        /*0026*/ 	.short	(.L_24 - .L_23)
	.align		4
.L_23:
        /*0028*/ 	.word	index@(_ZN7cutlass13device_kernelINS_4gemm6kernel13GemmUniversalIN4cute5tupleIJiiiiEEENS1_10collective13CollectiveMmaINS1_34MainloopSm90TmaGmmaWarpSpecializedILi8ENS5_IJNS4_1CILi2EEENSA_ILi1EEESC_EEENS1_35KernelTmaWarpSpecializedCooperativeEEENS5_IJNSA_ILi128EEENSA_ILi64EEESH_EEENS_6half_tENS5_IJlSC_lEEESJ_SK_NS4_8TiledMMAINS4_8MMA_AtomIJNS4_4SM904GMMA25MMA_64x64x16_F32F16F16_SSILNSO_5MajorE0ELSQ_0ELNSO_7ScaleInE1ELSR_1EEEEEENS4_6LayoutISD_NS5_IJSC_NSA_ILi0EEESV_EEEEENS5_IJNS4_10UnderscoreESY_SY_EEEEENS4_13SM90_TMA_LOADENS4_14ComposedLayoutINS4_7SwizzleILi3ELi4ELi3EEENS4_18smem_ptr_flag_bitsILi16EEENSU_INS5_IJNSA_ILi8EEESH_EEENS5_IJSH_SC_EEEEEEEvNS4_8identityENS4_23SM90_TMA_LOAD_MULTICASTES1B_vS1C_EENS_8epilogue10collective18CollectiveEpilogueINS1F_22Sm90TmaWarpSpecializedILi3ELi2ELi16ELb1ELb0EEEJSI_NS5_IJSG_NSA_ILi32EEEEEESJ_SK_SJ_SK_NS1F_6fusion15FusionCallbacksIS1J_NS1M_13LinCombEltActINS1F_6thread7SigmoidESJ_fSJ_fLNS_15FloatRoundStyleE2EEESI_S1L_JEEES11_NS12_INS13_ILi2ELi4ELi3EEES16_NSU_INS5_IJS17_S1K_EEENS5_IJS1K_SC_EEEEEEENS4_17SM75_U32x4_LDSM_NENS4_14SM90_TMA_STOREES1Y_NS4_17SM90_U32x4_STSM_NENS4_9Copy_AtomIJS21_SJ_EEEvEEEvvEEEEvNT_6ParamsE)
        /*002c*/ 	.word	0x00000000
.L_24:


//--------------------- .nv.compat                --------------------------
	.section	.nv.compat,"",@"SHT_CUDA_COMPAT_INFO"
	.align	4
        /*0000*/ 	.byte	0x02, 0x09, 0x01, 0x00, 0x02, 0x02, 0x04, 0x00, 0x02, 0x05, 0x05, 0x00, 0x03, 0x07, 0x01, 0x01
        /*0010*/ 	.byte	0x02, 0x03, 0x01, 0x00, 0x02, 0x06, 0x01, 0x00, 0x04, 0x0b, 0x08, 0x00, 0x00, 0x00, 0x00, 0x00
        /*0020*/ 	.byte	0x00, 0x00, 0x00, 0x00


//--------------------- .nv.info._ZN7cutlass13device_kernelINS_4gemm6kernel13GemmUniversalIN4cute5tupleIJiiiiEEENS1_10collective13CollectiveMmaINS1_34MainloopSm90TmaGmmaWarpSpecializedILi8ENS5_IJNS4_1CILi2EEENSA_ILi1EEESC_EEENS1_35KernelTmaWarpSpecializedCooperativeEEENS5_IJNSA_ILi128EEENSA_ILi64EEESH_EEENS_6half_tENS5_IJlSC_lEEESJ_SK_NS4_8TiledMMAINS4_8MMA_AtomIJNS4_4SM904GMMA25MMA_64x64x16_F32F16F16_SSILNSO_5MajorE0ELSQ_0ELNSO_7ScaleInE1ELSR_1EEEEEENS4_6LayoutISD_NS5_IJSC_NSA_ILi0EEESV_EEEEENS5_IJNS4_10UnderscoreESY_SY_EEEEENS4_13SM90_TMA_LOADENS4_14ComposedLayoutINS4_7SwizzleILi3ELi4ELi3EEENS4_18smem_ptr_flag_bitsILi16EEENSU_INS5_IJNSA_ILi8EEESH_EEENS5_IJSH_SC_EEEEEEEvNS4_8identityENS4_23SM90_TMA_LOAD_MULTICASTES1B_vS1C_EENS_8epilogue10collective18CollectiveEpilogueINS1F_22Sm90TmaWarpSpecializedILi3ELi2ELi16ELb1ELb0EEEJSI_NS5_IJSG_NSA_ILi32EEEEEESJ_SK_SJ_SK_NS1F_6fusion15FusionCallbacksIS1J_NS1M_13LinCombEltActINS1F_6thread7SigmoidESJ_fSJ_fLNS_15FloatRoundStyleE2EEESI_S1L_JEEES11_NS12_INS13_ILi2ELi4ELi3EEES16_NSU_INS5_IJS17_S1K_EEENS5_IJS1K_SC_EEEEEEENS4_17SM75_U32x4_LDSM_NENS4_14SM90_TMA_STOREES1Y_NS4_17SM90_U32x4_STSM_NENS4_9Copy_AtomIJS21_SJ_EEEvEEEvvEEEEvNT_6ParamsE --------------------------
	.section	.nv.info._ZN7cutlass13device_kernelINS_4gemm6kernel13GemmUniversalIN4cute5tupleIJiiiiEEENS1_10collective13CollectiveMmaINS1_34MainloopSm90TmaGmmaWarpSpecializedILi8ENS5_IJNS4_1CILi2EEENSA_ILi1EEESC_EEENS1_35KernelTmaWarpSpecializedCooperativeEEENS5_IJNSA_ILi128EEENSA_ILi64EEESH_EEENS_6half_tENS5_IJlSC_lEEESJ_SK_NS4_8TiledMMAINS4_8MMA_AtomIJNS4_4SM904GMMA25MMA_64x64x16_F32F16F16_SSILNSO_5MajorE0ELSQ_0ELNSO_7ScaleInE1ELSR_1EEEEEENS4_6LayoutISD_NS5_IJSC_NSA_ILi0EEESV_EEEEENS5_IJNS4_10UnderscoreESY_SY_EEEEENS4_13SM90_TMA_LOADENS4_14ComposedLayoutINS4_7SwizzleILi3ELi4ELi3EEENS4_18smem_ptr_flag_bitsILi16EEENSU_INS5_IJNSA_ILi8EEESH_EEENS5_IJSH_SC_EEEEEEEvNS4_8identityENS4_23SM90_TMA_LOAD_MULTICASTES1B_vS1C_EENS_8epilogue10collective18CollectiveEpilogueINS1F_22Sm90TmaWarpSpecializedILi3ELi2ELi16ELb1ELb0EEEJSI_NS5_IJSG_NSA_ILi32EEEEEESJ_SK_SJ_SK_NS1F_6fusion15FusionCallbacksIS1J_NS1M_13LinCombEltActINS1F_6thread7SigmoidESJ_fSJ_fLNS_15FloatRoundStyleE2EEESI_S1L_JEEES11_NS12_INS13_ILi2ELi4ELi3EEES16_NSU_INS5_IJS17_S1K_EEENS5_IJS1K_SC_EEEEEEENS4_17SM75_U32x4_LDSM_NENS4_14SM90_TMA_STOREES1Y_NS4_17SM90_U32x4_STSM_NENS4_9Copy_AtomIJS21_SJ_EEEvEEEvvEEEEvNT_6ParamsE,"",@"SHT_CUDA_INFO"
	.sectionflags	@""
	.align	4


	//----- nvinfo : EIATTR_CUDA_API_VERSION
	.align		4
        /*0000*/ 	.byte	0x04, 0x37
        /*0002*/ 	.short	(.L_26 - .L_25)
.L_25:
        /*0004*/ 	.word	0x00000082


	//----- nvinfo : EIATTR_KPARAM_INFO
	.align		4
.L_26:
        /*0008*/ 	.byte	0x04, 0x17
        /*000a*/ 	.short	(.L_28 - .L_27)
.L_27:
        /*000c*/ 	.word	0x00000000
        /*0010*/ 	.short	0x0000
        /*0012*/ 	.short	0x0070
        /*0014*/ 	.byte	0x00, 0xf0, 0x01, 0x1c


	//----- nvinfo : EIATTR_SPARSE_MMA_MASK
	.align		4
.L_28:
        /*0018*/ 	.byte	0x03, 0x50
        /*001a*/ 	.short	0x0000


	//----- nvinfo : EIATTR_MAXREG_COUNT
	.align		4
        /*001c*/ 	.byte	0x03, 0x1b
        /*001e*/ 	.short	0x00a8


	//----- nvinfo : EIATTR_NUM_BARRIERS
	.align		4
        /*0020*/ 	.byte	0x02, 0x4c
        /*0022*/ 	.byte	0x02
	.zero		1


	//----- nvinfo : EIATTR_EXTERNS
	.align		4
        /*0024*/ 	.byte	0x04, 0x0f
        /*0026*/ 	.short	(.L_30 - .L_29)


	//   ....[0]....
	.align		4
.L_29:
        /*0028*/ 	.word	index@(__assertfail)


	//----- nvinfo : EIATTR_MERCURY_ISA_VERSION
	.align		4
.L_30:
        /*002c*/ 	.byte	0x03, 0x5f
        /*002e*/ 	.short	0x0101


	//----- nvinfo : EIATTR_INT_WARP_WIDE_INSTR_OFFSETS
	.align		4
        /*0030*/ 	.byte	0x04, 0x31
        /*0032*/ 	.short	(.L_32 - .L_31)


	//   ....[0]....
.L_31:
        /*0034*/ 	.word	0x00000aa0


	//   ....[1]....
        /*0038*/ 	.word	0x00000ab0


	//   ....[2]....
        /*003c*/ 	.word	0x00000bb0


	//   ....[3]....
        /*0040*/ 	.word	0x000021b0


	//----- nvinfo : EIATTR_COOP_GROUP_MASK_REGIDS
	.align		4
.L_32:
        /*0044*/ 	.byte	0x04, 0x29
        /*0046*/ 	.short	(.L_34 - .L_33)


	//   ....[0]....
.L_33:
        /*0048*/ 	.word	0xffffffff


	//   ....[1]....
        /*004c*/ 	.word	0xffffffff


	//   ....[2]....
        /*0050*/ 	.word	0xffffffff


	//   ....[3]....
        /*0054*/ 	.word	0xffffffff


	//   ....[4]....
        /*0058*/ 	.word	0xffffffff


	//   ....[5]....
        /*005c*/ 	.word	0xffffffff


	//   ....[6]....
        /*0060*/ 	.word	0xffffffff


	//----- nvinfo : EIATTR_COOP_GROUP_INSTR_OFFSETS
	.align		4
.L_34:
        /*0064*/ 	.byte	0x04, 0x28
        /*0066*/ 	.short	(.L_36 - .L_35)


	//   ....[0]....
.L_35:
        /*0068*/ 	.word	0x00000070


	//   ....[1]....
        /*006c*/ 	.word	0x00000080


	//   ....[2]....
        /*0070*/ 	.word	0x00000440


	//   ....[3]....
        /*0074*/ 	.word	0x000006c0


	//   ....[4]....
        /*0078*/ 	.word	0x00000900


	//   ....[5]....
        /*007c*/ 	.word	0x00000d10


	//   ....[6]....
        /*0080*/ 	.word	0x000017b0


	//----- nvinfo : EIATTR_REG_RECONFIG
	.align		4
.L_36:
        /*0084*/ 	.byte	0x01, 0x54
	.zero		2


	//----- nvinfo : EIATTR_SYSCALL_OFFSETS
	.align		4
        /*0088*/ 	.byte	0x04, 0x46
        /*008a*/ 	.short	(.L_38 - .L_37)


	//   ....[0]....
.L_37:
        /*008c*/ 	.word	0x00001970


	//   ....[1]....
        /*0090*/ 	.word	0x000023e0


	//   ....[2]....
        /*0094*/ 	.word	0x000024d0


	//----- nvinfo : EIATTR_MBARRIER_INSTR_OFFSETS
	.align		4
.L_38:
        /*0098*/ 	.byte	0x04, 0x39
        /*009a*/ 	.short	(.L_40 - .L_39)


	//   ....[0]....
.L_39:
        /*009c*/ 	.word	0x00000560
        /*00a0*/ 	.word	0x000000ff
        /*00a4*/ 	.word	0x00000000
        /*00a8*/ 	.short	0x0100
        /*00aa*/ 	.byte	0x08
	.zero		1


	//   ....[1]....
        /*00ac*/ 	.word	0x00000570
        /*00b0*/ 	.word	0x000000ff
        /*00b4*/ 	.word	0x00000040
        /*00b8*/ 	.short	0x0100
        /*00ba*/ 	.byte	0x08
	.zero		1


	//   ....[2]....
        /*00bc*/ 	.word	0x00000580
        /*00c0*/ 	.word	0x000000ff
        /*00c4*/ 	.word	0x00000008
        /*00c8*/ 	.short	0x0100
        /*00ca*/ 	.byte	0x08
	.zero		1


	//   ....[3]....
        /*00cc*/ 	.word	0x00000590
        /*00d0*/ 	.word	0x000000ff
        /*00d4*/ 	.word	0x00000048
        /*00d8*/ 	.short	0x0100
        /*00da*/ 	.byte	0x08
	.zero		1


	//   ....[4]....
        /*00dc*/ 	.word	0x000005a0
        /*00e0*/ 	.word	0x000000ff
        /*00e4*/ 	.word	0x00000010
        /*00e8*/ 	.short	0x0100
        /*00ea*/ 	.byte	0x08
	.zero		1


	//   ....[5]....
        /*00ec*/ 	.word	0x000005b0
        /*00f0*/ 	.word	0x000000ff
        /*00f4*/ 	.word	0x00000050
        /*00f8*/ 	.short	0x0100
        /*00fa*/ 	.byte	0x08
	.zero		1


	//   ....[6]....
        /*00fc*/ 	.word	0x000005c0
        /*0100*/ 	.word	0x000000ff
        /*0104*/ 	.word	0x00000018
        /*0108*/ 	.short	0x0100
        /*010a*/ 	.byte	0x08
	.zero		1


	//   ....[7]....
        /*010c*/ 	.word	0x000005d0
        /*0110*/ 	.word	0x000000ff
        /*0114*/ 	.word	0x00000058
        /*0118*/ 	.short	0x0100
        /*011a*/ 	.byte	0x08
	.zero		1


	//   ....[8]....
        /*011c*/ 	.word	0x000005e0
        /*0120*/ 	.word	0x000000ff
        /*0124*/ 	.word	0x00000020
        /*0128*/ 	.short	0x0100
        /*012a*/ 	.byte	0x08
	.zero		1


	//   ....[9]....
        /*012c*/ 	.word	0x000005f0
        /*0130*/ 	.word	0x000000ff
        /*0134*/ 	.word	0x00000060
        /*0138*/ 	.short	0x0100
        /*013a*/ 	.byte	0x08
	.zero		1


	//   ....[10]....
        /*013c*/ 	.word	0x00000600
        /*0140*/ 	.word	0x000000ff
        /*0144*/ 	.word	0x00000028
        /*0148*/ 	.short	0x0100
        /*014a*/ 	.byte	0x08
	.zero		1


	//   ....[11]....
        /*014c*/ 	.word	0x00000610
        /*0150*/ 	.word	0x000000ff
        /*0154*/ 	.word	0x00000068
        /*0158*/ 	.short	0x0100
        /*015a*/ 	.byte	0x08
	.zero		1


	//   ....[12]....
        /*015c*/ 	.word	0x00000620
        /*0160*/ 	.word	0x000000ff
        /*0164*/ 	.word	0x00000030
        /*0168*/ 	.short	0x0100
        /*016a*/ 	.byte	0x08
	.zero		1


	//   ....[13]....
        /*016c*/ 	.word	0x00000630
        /*0170*/ 	.word	0x000000ff
        /*0174*/ 	.word	0x00000070
        /*0178*/ 	.short	0x0100
        /*017a*/ 	.byte	0x08
	.zero		1


	//   ....[14]....
        /*017c*/ 	.word	0x00000640
        /*0180*/ 	.word	0x000000ff
        /*0184*/ 	.word	0x00000038
        /*0188*/ 	.short	0x0100
        /*018a*/ 	.byte	0x08
	.zero		1


	//   ....[15]....
        /*018c*/ 	.word	0x00000650
        /*0190*/ 	.word	0x000000ff
        /*0194*/ 	.word	0x00000078
        /*0198*/ 	.short	0x0100
        /*019a*/ 	.byte	0x08
	.zero		1


	//   ....[16]....
        /*019c*/ 	.word	0x00000880
        /*01a0*/ 	.word	0x000000ff
        /*01a4*/ 	.word	0x00000080
        /*01a8*/ 	.short	0x0100
        /*01aa*/ 	.byte	0x08
	.zero		1


	//   ....[17]....
        /*01ac*/ 	.word	0x00000890
        /*01b0*/ 	.word	0x000000ff
        /*01b4*/ 	.word	0x00000098
        /*01b8*/ 	.short	0x0100
        /*01ba*/ 	.byte	0x08
	.zero		1


	//   ....[18]....
        /*01bc*/ 	.word	0x000008a0
        /*01c0*/ 	.word	0x000000ff
        /*01c4*/ 	.word	0x00000088
        /*01c8*/ 	.short	0x0100
        /*01ca*/ 	.byte	0x08
	.zero		1


	//   ....[19]....
        /*01cc*/ 	.word	0x000008b0
        /*01d0*/ 	.word	0x000000ff
        /*01d4*/ 	.word	0x000000a0
        /*01d8*/ 	.short	0x0100
        /*01da*/ 	.byte	0x08
	.zero		1


	//   ....[20]....
        /*01dc*/ 	.word	0x000008c0
        /*01e0*/ 	.word	0x000000ff
        /*01e4*/ 	.word	0x00000090
        /*01e8*/ 	.short	0x0100
        /*01ea*/ 	.byte	0x08
	.zero		1


	//   ....[21]....
        /*01ec*/ 	.word	0x000008d0
        /*01f0*/ 	.word	0x000000ff
        /*01f4*/ 	.word	0x000000a8
        /*01f8*/ 	.short	0x0100
        /*01fa*/ 	.byte	0x08
	.zero		1


	//   ....[22]....
        /*01fc*/ 	.word	0x00000c40
        /*0200*/ 	.word	0x000000ff
        /*0204*/ 	.word	0x000000b0
        /*0208*/ 	.short	0x0100
        /*020a*/ 	.byte	0x06
	.zero		1


	//   ....[23]....
        /*020c*/ 	.word	0x00000cc0
        /*0210*/ 	.word	0x000000ff
        /*0214*/ 	.word	0x000000b8
        /*0218*/ 	.short	0x0100
        /*021a*/ 	.byte	0x06
	.zero		1


	//   ....[24]....
        /*021c*/ 	.word	0x000019f0
        /*0220*/ 	.word	0x00000003
        /*0224*/ 	.word	0x00000000
        /*0228*/ 	.short	0x010a
        /*022a*/ 	.byte	0x3f
	.zero		1


	//   ....[25]....
        /*022c*/ 	.word	0x00001a30
        /*0230*/ 	.word	0x00000003
        /*0234*/ 	.word	0x00000000
        /*0238*/ 	.short	0x010a
        /*023a*/ 	.byte	0x3f
	.zero		1


	//   ....[26]....
        /*023c*/ 	.word	0x00001da0
        /*0240*/ 	.word	0x000000ff
        /*0244*/ 	.word	0x00000000
        /*0248*/ 	.short	0x010a
        /*024a*/ 	.byte	0x04
	.zero		1


	//   ....[27]....
        /*024c*/ 	.word	0x00001de0
        /*0250*/ 	.word	0x000000ff
        /*0254*/ 	.word	0x00000000
        /*0258*/ 	.short	0x010a
        /*025a*/ 	.byte	0x04
	.zero		1


	//   ....[28]....
        /*025c*/ 	.word	0x00002040
        /*0260*/ 	.word	0x00000005
        /*0264*/ 	.word	0x00000000
        /*0268*/ 	.short	0x0101
        /*026a*/ 	.byte	0x3f
	.zero		1


	//   ....[29]....
        /*026c*/ 	.word	0x00002230
        /*0270*/ 	.word	0x00000003
        /*0274*/ 	.word	0x00000000
        /*0278*/ 	.short	0x0101
        /*027a*/ 	.byte	0x3f
	.zero		1


	//   ....[30]....
        /*027c*/ 	.word	0x000029a0
        /*0280*/ 	.word	0x00000003
        /*0284*/ 	.word	0x00000080
        /*0288*/ 	.short	0x010a
        /*028a*/ 	.byte	0x3f
	.zero		1


	//   ....[31]....
        /*028c*/ 	.word	0x00004a20
        /*0290*/ 	.word	0x000000ff
        /*0294*/ 	.word	0x00000000
        /*0298*/ 	.short	0x0101
        /*029a*/ 	.byte	0x04
	.zero		1


	//   ....[32]....
        /*029c*/ 	.word	0x00004ba0
        /*02a0*/ 	.word	0x00000015
        /*02a4*/ 	.word	0x00000080
        /*02a8*/ 	.short	0x010a
        /*02aa*/ 	.byte	0x3f
	.zero		1


	//   ....[33]....
        /*02ac*/ 	.word	0x00006930
        /*02b0*/ 	.word	0x000000ff
        /*02b4*/ 	.word	0x00000000
        /*02b8*/ 	.short	0x0101
        /*02ba*/ 	.byte	0x04
	.zero		1


	//   ....[34]....
        /*02bc*/ 	.word	0x000072c0
        /*02c0*/ 	.word	0x000000ff
        /*02c4*/ 	.word	0x00000000
        /*02c8*/ 	.short	0x0101
        /*02ca*/ 	.byte	0x04
	.zero		1


	//   ....[35]....
        /*02cc*/ 	.word	0x000078d0
        /*02d0*/ 	.word	0x000000ff
        /*02d4*/ 	.word	0x000000b8
        /*02d8*/ 	.short	0x010a
        /*02da*/ 	.byte	0x04
	.zero		1


	//   ....[36]....
        /*02dc*/ 	.word	0x00007d10
        /*02e0*/ 	.word	0x000000ff
        /*02e4*/ 	.word	0x00000098
        /*02e8*/ 	.short	0x010a
        /*02ea*/ 	.byte	0x05
	.zero		1


	//   ....[37]....
        /*02ec*/ 	.word	0x00007e10
        /*02f0*/ 	.word	0x000000ff
        /*02f4*/ 	.word	0x00000080
        /*02f8*/ 	.short	0x010b
        /*02fa*/ 	.byte	0x05
	.zero		1


	//   ....[38]....
        /*02fc*/ 	.word	0x00007ea0
        /*0300*/ 	.word	0x000000ff
        /*0304*/ 	.word	0x00000000
        /*0308*/ 	.short	0x0101
        /*030a*/ 	.byte	0x05
	.zero		1


	//   ....[39]....
        /*030c*/ 	.word	0x00007f10
        /*0310*/ 	.word	0x000000ff
        /*0314*/ 	.word	0x00000098
        /*0318*/ 	.short	0x010a
        /*031a*/ 	.byte	0x04
	.zero		1


	//   ....[40]....
        /*031c*/ 	.word	0x00008030
        /*0320*/ 	.word	0x000000ff
        /*0324*/ 	.word	0x00000080
        /*0328*/ 	.short	0x010b
        /*032a*/ 	.byte	0x04
	.zero		1


	//   ....[41]....
        /*032c*/ 	.word	0x00008110
        /*0330*/ 	.word	0x000000ff
        /*0334*/ 	.word	0x00000000
        /*0338*/ 	.short	0x0101
        /*033a*/ 	.byte	0x04
	.zero		1


	//   ....[42]....
        /*033c*/ 	.word	0x000087c0
        /*0340*/ 	.word	0x00000003
        /*0344*/ 	.word	0x00000098
        /*0348*/ 	.short	0x010a
        /*034a*/ 	.byte	0x3f
	.zero		1


	//   ....[43]....
        /*034c*/ 	.word	0x00008890
        /*0350*/ 	.word	0x00000005
        /*0354*/ 	.word	0x00000098
        /*0358*/ 	.short	0x010a
        /*035a*/ 	.byte	0x3f
	.zero		1


	//   ....[44]....
        /*035c*/ 	.word	0x00008940
        /*0360*/ 	.word	0x00000003
        /*0364*/ 	.word	0x00000098
        /*0368*/ 	.short	0x010a
        /*036a*/ 	.byte	0x3f
	.zero		1


	//   ....[45]....
        /*036c*/ 	.word	0x00008ca0
        /*0370*/ 	.word	0x0000000e
        /*0374*/ 	.word	0x00000040
        /*0378*/ 	.short	0x010a
        /*037a*/ 	.byte	0x3f
	.zero		1


	//   ....[46]....
        /*037c*/ 	.word	0x00009050
        /*0380*/ 	.word	0x00000004
        /*0384*/ 	.word	0x000000b8
        /*0388*/ 	.short	0x0101
        /*038a*/ 	.byte	0x3f
	.zero		1


	//   ....[47]....
        /*038c*/ 	.word	0x00009750
        /*0390*/ 	.word	0x00000005
        /*0394*/ 	.word	0x00000000
        /*0398*/ 	.short	0x010a
        /*039a*/ 	.byte	0x3f
	.zero		1


	//   ....[48]....
        /*039c*/ 	.word	0x000097d0
        /*03a0*/ 	.word	0x00000007
        /*03a4*/ 	.word	0x00000000
        /*03a8*/ 	.short	0x010a
        /*03aa*/ 	.byte	0x3f
	.zero		1


	//   ....[49]....
        /*03ac*/ 	.word	0x00009860
        /*03b0*/ 	.word	0x00000006
        /*03b4*/ 	.word	0x00000000
        /*03b8*/ 	.short	0x010a
        /*03ba*/ 	.byte	0x3f
	.zero		1


	//   ....[50]....
        /*03bc*/ 	.word	0x000098f0
        /*03c0*/ 	.word	0x00000009
        /*03c4*/ 	.word	0x00000000
        /*03c8*/ 	.short	0x010a
        /*03ca*/ 	.byte	0x3f
	.zero		1


	//   ....[51]....
        /*03cc*/ 	.word	0x00009980
        /*03d0*/ 	.word	0x00000006
        /*03d4*/ 	.word	0x00000000
        /*03d8*/ 	.short	0x010a
        /*03da*/ 	.byte	0x3f
	.zero		1


	//   ....[52]....
        /*03dc*/ 	.word	0x00009a10
        /*03e0*/ 	.word	0x00000009
        /*03e4*/ 	.word	0x00000000
        /*03e8*/ 	.short	0x010a
        /*03ea*/ 	.byte	0x3f
	.zero		1


	//   ....[53]....
        /*03ec*/ 	.word	0x00009aa0
        /*03f0*/ 	.word	0x00000006
        /*03f4*/ 	.word	0x00000000
        /*03f8*/ 	.short	0x010a
        /*03fa*/ 	.byte	0x3f
	.zero		1


	//   ....[54]....
        /*03fc*/ 	.word	0x00009b30
        /*0400*/ 	.word	0x00000003
        /*0404*/ 	.word	0x00000000
        /*0408*/ 	.short	0x010a
        /*040a*/ 	.byte	0x3f
	.zero		1


	//   ....[55]....
        /*040c*/ 	.word	0x00009b90
        /*0410*/ 	.word	0x00000003
        /*0414*/ 	.word	0x00000000
        /*0418*/ 	.short	0x010a
        /*041a*/ 	.byte	0x3f
	.zero		1


	//   ....[56]....
        /*041c*/ 	.word	0x00009bf0
        /*0420*/ 	.word	0x00000005
        /*0424*/ 	.word	0x00000000
        /*0428*/ 	.short	0x010a
        /*042a*/ 	.byte	0x3f
	.zero		1


	//   ....[57]....
        /*042c*/ 	.word	0x00009c40
        /*0430*/ 	.word	0x00000003
        /*0434*/ 	.word	0x00000080
        /*0438*/ 	.short	0x010a
        /*043a*/ 	.byte	0x3f
	.zero		1


	//   ....[58]....
        /*043c*/ 	.word	0x00009c90
        /*0440*/ 	.word	0x00000015
        /*0444*/ 	.word	0x00000080
        /*0448*/ 	.short	0x010a
        /*044a*/ 	.byte	0x3f
	.zero		1


	//   ....[59]....
        /*044c*/ 	.word	0x00009cf0
        /*0450*/ 	.word	0x00000003
        /*0454*/ 	.word	0x000000b8
        /*0458*/ 	.short	0x010a
        /*045a*/ 	.byte	0x3f
	.zero		1


	//   ....[60]....
        /*045c*/ 	.word	0x00009d50
        /*0460*/ 	.word	0x00000005
        /*0464*/ 	.word	0x00000098
        /*0468*/ 	.short	0x010a
        /*046a*/ 	.byte	0x3f
	.zero		1


	//   ....[61]....
        /*046c*/ 	.word	0x00009db0
        /*0470*/ 	.word	0x00000005
        /*0474*/ 	.word	0x00000098
        /*0478*/ 	.short	0x010a
        /*047a*/ 	.byte	0x3f
	.zero		1


	//   ....[62]....
        /*047c*/ 	.word	0x00009e00
        /*0480*/ 	.word	0x00000003
        /*0484*/ 	.word	0x00000098
        /*0488*/ 	.short	0x010a
        /*048a*/ 	.byte	0x3f
	.zero		1


	//   ....[63]....
        /*048c*/ 	.word	0x00009e50
        /*0490*/ 	.word	0x00000005
        /*0494*/ 	.word	0x00000098
        /*0498*/ 	.short	0x010a
        /*049a*/ 	.byte	0x3f
	.zero		1


	//   ....[64]....
        /*049c*/ 	.word	0x00009f20
        /*04a0*/ 	.word	0x0000000e
        /*04a4*/ 	.word	0x00000040
        /*04a8*/ 	.short	0x010a
        /*04aa*/ 	.byte	0x3f
	.zero		1


	//   ....[65]....
        /*04ac*/ 	.word	0x00009ff0
        /*04b0*/ 	.word	0x00000005
        /*04b4*/ 	.word	0x00000000
        /*04b8*/ 	.short	0x010a
        /*04ba*/ 	.byte	0x3f
	.zero		1


	//   ....[66]....
        /*04bc*/ 	.word	0x0000a040
        /*04c0*/ 	.word	0x00000007
        /*04c4*/ 	.word	0x00000000
        /*04c8*/ 	.short	0x010a
        /*04ca*/ 	.byte	0x3f
	.zero		1


	//   ....[67]....
        /*04cc*/ 	.word	0x0000a090
        /*04d0*/ 	.word	0x00000006
        /*04d4*/ 	.word	0x00000000
        /*04d8*/ 	.short	0x010a
        /*04da*/ 	.byte	0x3f
	.zero		1


	//   ....[68]....
        /*04dc*/ 	.word	0x0000a0e0
        /*04e0*/ 	.word	0x00000009
        /*04e4*/ 	.word	0x00000000
        /*04e8*/ 	.short	0x010a
        /*04ea*/ 	.byte	0x3f
	.zero		1


	//   ....[69]....
        /*04ec*/ 	.word	0x0000a130
        /*04f0*/ 	.word	0x00000006
        /*04f4*/ 	.word	0x00000000
        /*04f8*/ 	.short	0x010a
        /*04fa*/ 	.byte	0x3f
	.zero		1


	//   ....[70]....
        /*04fc*/ 	.word	0x0000a180
        /*0500*/ 	.word	0x00000009
        /*0504*/ 	.word	0x00000000
        /*0508*/ 	.short	0x010a
        /*050a*/ 	.byte	0x3f
	.zero		1


	//   ....[71]....
        /*050c*/ 	.word	0x0000a1d0
        /*0510*/ 	.word	0x00000006
        /*0514*/ 	.word	0x00000000
        /*0518*/ 	.short	0x010a
        /*051a*/ 	.byte	0x3f
	.zero		1


	//----- nvinfo : EIATTR_NUM_MBARRIERS
	.align		4
.L_40:
        /*051c*/ 	.byte	0x03, 0x38
        /*051e*/ 	.short	0x0018


	//----- nvinfo : EIATTR_EXIT_INSTR_OFFSETS
	.align		4
        /*0520*/ 	.byte	0x04, 0x1c
        /*0522*/ 	.short	(.L_42 - .L_41)


	//   ....[0]....
.L_41:
        /*0524*/ 	.word	0x00009b80


	//----- nvinfo : EIATTR_MAX_THREADS
	.align		4
.L_42:
        /*0528*/ 	.byte	0x04, 0x05
        /*052a*/ 	.short	(.L_44 - .L_43)
.L_43:
        /*052c*/ 	.word	0x00000180
        /*0530*/ 	.word	0x00000001
        /*0534*/ 	.word	0x00000001


	//----- nvinfo : EIATTR_CRS_STACK_SIZE
	.align		4
.L_44:
        /*0538*/ 	.byte	0x04, 0x1e
        /*053a*/ 	.short	(.L_46 - .L_45)
.L_45:
        /*053c*/ 	.word	0x00000000


	//----- nvinfo : EIATTR_CBANK_PARAM_SIZE
	.align		4
.L_46:
        /*0540*/ 	.byte	0x03, 0x19
        /*0542*/ 	.short	0x0770


	//----- nvinfo : EIATTR_PARAM_CBANK
	.align		4
        /*0544*/ 	.byte	0x04, 0x0a
        /*0546*/ 	.short	(.L_48 - .L_47)
	.align		4
.L_47:
        /*0548*/ 	.word	index@(.nv.constant0._ZN7cutlass13device_kernelINS_4gemm6kernel13GemmUniversalIN4cute5tupleIJiiiiEEENS1_10collective13CollectiveMmaINS1_34MainloopSm90TmaGmmaWarpSpecializedILi8ENS5_IJNS4_1CILi2EEENSA_ILi1EEESC_EEENS1_35KernelTmaWarpSpecializedCooperativeEEENS5_IJNSA_ILi128EEENSA_ILi64EEESH_EEENS_6half_tENS5_IJlSC_lEEESJ_SK_NS4_8TiledMMAINS4_8MMA_AtomIJNS4_4SM904GMMA25MMA_64x64x16_F32F16F16_SSILNSO_5MajorE0ELSQ_0ELNSO_7ScaleInE1ELSR_1EEEEEENS4_6LayoutISD_NS5_IJSC_NSA_ILi0EEESV_EEEEENS5_IJNS4_10UnderscoreESY_SY_EEEEENS4_13SM90_TMA_LOADENS4_14ComposedLayoutINS4_7SwizzleILi3ELi4ELi3EEENS4_18smem_ptr_flag_bitsILi16EEENSU_INS5_IJNSA_ILi8EEESH_EEENS5_IJSH_SC_EEEEEEEvNS4_8identityENS4_23SM90_TMA_LOAD_MULTICASTES1B_vS1C_EENS_8epilogue10collective18CollectiveEpilogueINS1F_22Sm90TmaWarpSpecializedILi3ELi2ELi16ELb1ELb0EEEJSI_NS5_IJSG_NSA_ILi32EEEEEESJ_SK_SJ_SK_NS1F_6fusion15FusionCallbacksIS1J_NS1M_13LinCombEltActINS1F_6thread7SigmoidESJ_fSJ_fLNS_15FloatRoundStyleE2EEESI_S1L_JEEES11_NS12_INS13_ILi2ELi4ELi3EEES16_NSU_INS5_IJS17_S1K_EEENS5_IJS1K_SC_EEEEEEENS4_17SM75_U32x4_LDSM_NENS4_14SM90_TMA_STOREES1Y_NS4_17SM90_U32x4_STSM_NENS4_9Copy_AtomIJS21_SJ_EEEvEEEvvEEEEvNT_6ParamsE)
        /*054c*/ 	.short	0x0210
        /*054e*/ 	.short	0x0770


	//----- nvinfo : EIATTR_SW_WAR
	.align		4
.L_48:
        /*0550*/ 	.byte	0x04, 0x36
        /*0552*/ 	.short	(.L_50 - .L_49)
.L_49:
        /*0554*/ 	.word	0x00000008
.L_50:


//--------------------- .nv.callgraph             --------------------------
	.section	.nv.callgraph,"",@"SHT_CUDA_CALLGRAPH"
	.align	4
	.sectionentsize	8
	.align		4
        /*0000*/ 	.word	0x00000000
	.align		4
        /*0004*/ 	.word	0xffffffff
	.align		4
        /*0008*/ 	.word	index@(_ZN7cutlass13device_kernelINS_4gemm6kernel13GemmUniversalIN4cute5tupleIJiiiiEEENS1_10collective13CollectiveMmaINS1_34MainloopSm90TmaGmmaWarpSpecializedILi8ENS5_IJNS4_1CILi2EEENSA_ILi1EEESC_EEENS1_35KernelTmaWarpSpecializedCooperativeEEENS5_IJNSA_ILi128EEENSA_ILi64EEESH_EEENS_6half_tENS5_IJlSC_lEEESJ_SK_NS4_8TiledMMAINS4_8MMA_AtomIJNS4_4SM904GMMA25MMA_64x64x16_F32F16F16_SSILNSO_5MajorE0ELSQ_0ELNSO_7ScaleInE1ELSR_1EEEEEENS4_6LayoutISD_NS5_IJSC_NSA_ILi0EEESV_EEEEENS5_IJNS4_10UnderscoreESY_SY_EEEEENS4_13SM90_TMA_LOADENS4_14ComposedLayoutINS4_7SwizzleILi3ELi4ELi3EEENS4_18smem_ptr_flag_bitsILi16EEENSU_INS5_IJNSA_ILi8EEESH_EEENS5_IJSH_SC_EEEEEEEvNS4_8identityENS4_23SM90_TMA_LOAD_MULTICASTES1B_vS1C_EENS_8epilogue10collective18CollectiveEpilogueINS1F_22Sm90TmaWarpSpecializedILi3ELi2ELi16ELb1ELb0EEEJSI_NS5_IJSG_NSA_ILi32EEEEEESJ_SK_SJ_SK_NS1F_6fusion15FusionCallbacksIS1J_NS1M_13LinCombEltActINS1F_6thread7SigmoidESJ_fSJ_fLNS_15FloatRoundStyleE2EEESI_S1L_JEEES11_NS12_INS13_ILi2ELi4ELi3EEES16_NSU_INS5_IJS17_S1K_EEENS5_IJS1K_SC_EEEEEEENS4_17SM75_U32x4_LDSM_NENS4_14SM90_TMA_STOREES1Y_NS4_17SM90_U32x4_STSM_NENS4_9Copy_AtomIJS21_SJ_EEEvEEEvvEEEEvNT_6ParamsE)
	.align		4
        /*000c*/ 	.word	index@(__assertfail)
	.align		4
        /*0010*/ 	.word	0x00000000
	.align		4
        /*0014*/ 	.word	0xfffffffe
	.align		4
        /*0018*/ 	.word	0x00000000
	.align		4
        /*001c*/ 	.word	0xfffffffd
	.align		4
        /*0020*/ 	.word	0x00000000
	.align		4
        /*0024*/ 	.word	0xfffffffc


//--------------------- .nv.constant4             --------------------------
	.section	.nv.constant4,"a",@progbits
	.align	8
	.align		8
.nv.constant4:
        /*0000*/ 	.dword	__assertfail
	.align		8
        /*0008*/ 	.dword	__unnamed_1
	.align		8
        /*0010*/ 	.dword	__unnamed_2
	.align		8
        /*0018*/ 	.dword	_ZN39_INTERNAL_c984c7dd_4_k_cu_c45a0366_28804cuda3std3__45__cpo5beginE
	.align		8
        /*0020*/ 	.dword	_ZN39_INTERNAL_c984c7dd_4_k_cu_c45a0366_28804cuda3std3__45__cpo3endE
	.align		8
        /*0028*/ 	.dword	_ZN39_INTERNAL_c984c7dd_4_k_cu_c45a0366_28804cuda3std3__45__cpo6cbeginE
	.align		8
        /*0030*/ 	.dword	_ZN39_INTERNAL_c984c7dd_4_k_cu_c45a0366_28804cuda3std3__45__cpo4cendE
	.align		8
        /*0038*/ 	.dword	_ZN39_INTERNAL_c984c7dd_4_k_cu_c45a0366_28804cuda3std3__441_GLOBAL__N__c984c7dd_4_k_cu_c45a0366_28806ignoreE
	.align		8
        /*0040*/ 	.dword	_ZN39_INTERNAL_c984c7dd_4_k_cu_c45a0366_28804cuda3std3__419piecewise_constructE
	.align		8
        /*0048*/ 	.dword	_ZN39_INTERNAL_c984c7dd_4_k_cu_c45a0366_28804cuda3std3__48in_placeE
	.align		8
        /*0050*/ 	.dword	_ZN39_INTERNAL_c984c7dd_4_k_cu_c45a0366_28804cuda3std6ranges3__45__cpo4swapE
	.align		8
        /*0058*/ 	.dword	_ZN39_INTERNAL_c984c7dd_4_k_cu_c45a0366_28804cuda3std6ranges3__45__cpo9iter_moveE
	.align		8
        /*0060*/ 	.dword	_ZN39_INTERNAL_c984c7dd_4_k_cu_c45a0366_28804cute7productE
	.align		8
        /*0068*/ 	.dword	_ZN39_INTERNAL_c984c7dd_4_k_cu_c45a0366_28804cute1_E
	.align		8
        /*0070*/ 	.dword	$str$22
	.align		8
        /*0078*/ 	.dword	$str$23
	.align		8
        /*0080*/ 	.dword	$str$26
	.align		8
        /*0088*/ 	.dword	$str$27


//--------------------- .text._ZN7cutlass13device_kernelINS_4gemm6kernel13GemmUniversalIN4cute5tupleIJiiiiEEENS1_10collective13CollectiveMmaINS1_34MainloopSm90TmaGmmaWarpSpecializedILi8ENS5_IJNS4_1CILi2EEENSA_ILi1EEESC_EEENS1_35KernelTmaWarpSpecializedCooperativeEEENS5_IJNSA_ILi128EEENSA_ILi64EEESH_EEENS_6half_tENS5_IJlSC_lEEESJ_SK_NS4_8TiledMMAINS4_8MMA_AtomIJNS4_4SM904GMMA25MMA_64x64x16_F32F16F16_SSILNSO_5MajorE0ELSQ_0ELNSO_7ScaleInE1ELSR_1EEEEEENS4_6LayoutISD_NS5_IJSC_NSA_ILi0EEESV_EEEEENS5_IJNS4_10UnderscoreESY_SY_EEEEENS4_13SM90_TMA_LOADENS4_14ComposedLayoutINS4_7SwizzleILi3ELi4ELi3EEENS4_18smem_ptr_flag_bitsILi16EEENSU_INS5_IJNSA_ILi8EEESH_EEENS5_IJSH_SC_EEEEEEEvNS4_8identityENS4_23SM90_TMA_LOAD_MULTICASTES1B_vS1C_EENS_8epilogue10collective18CollectiveEpilogueINS1F_22Sm90TmaWarpSpecializedILi3ELi2ELi16ELb1ELb0EEEJSI_NS5_IJSG_NSA_ILi32EEEEEESJ_SK_SJ_SK_NS1F_6fusion15FusionCallbacksIS1J_NS1M_13LinCombEltActINS1F_6thread7SigmoidESJ_fSJ_fLNS_15FloatRoundStyleE2EEESI_S1L_JEEES11_NS12_INS13_ILi2ELi4ELi3EEES16_NSU_INS5_IJS17_S1K_EEENS5_IJS1K_SC_EEEEEEENS4_17SM75_U32x4_LDSM_NENS4_14SM90_TMA_STOREES1Y_NS4_17SM90_U32x4_STSM_NENS4_9Copy_AtomIJS21_SJ_EEEvEEEvvEEEEvNT_6ParamsE --------------------------
	.section	.text._ZN7cutlass13device_kernelINS_4gemm6kernel13GemmUniversalIN4cute5tupleIJiiiiEEENS1_10collective13CollectiveMmaINS1_34MainloopSm90TmaGmmaWarpSpecializedILi8ENS5_IJNS4_1CILi2EEENSA_ILi1EEESC_EEENS1_35KernelTmaWarpSpecializedCooperativeEEENS5_IJNSA_ILi128EEENSA_ILi64EEESH_EEENS_6half_tENS5_IJlSC_lEEESJ_SK_NS4_8TiledMMAINS4_8MMA_AtomIJNS4_4SM904GMMA25MMA_64x64x16_F32F16F16_SSILNSO_5MajorE0ELSQ_0ELNSO_7ScaleInE1ELSR_1EEEEEENS4_6LayoutISD_NS5_IJSC_NSA_ILi0EEESV_EEEEENS5_IJNS4_10UnderscoreESY_SY_EEEEENS4_13SM90_TMA_LOADENS4_14ComposedLayoutINS4_7SwizzleILi3ELi4ELi3EEENS4_18smem_ptr_flag_bitsILi16EEENSU_INS5_IJNSA_ILi8EEESH_EEENS5_IJSH_SC_EEEEEEEvNS4_8identityENS4_23SM90_TMA_LOAD_MULTICASTES1B_vS1C_EENS_8epilogue10collective18CollectiveEpilogueINS1F_22Sm90TmaWarpSpecializedILi3ELi2ELi16ELb1ELb0EEEJSI_NS5_IJSG_NSA_ILi32EEEEEESJ_SK_SJ_SK_NS1F_6fusion15FusionCallbacksIS1J_NS1M_13LinCombEltActINS1F_6thread7SigmoidESJ_fSJ_fLNS_15FloatRoundStyleE2EEESI_S1L_JEEES11_NS12_INS13_ILi2ELi4ELi3EEES16_NSU_INS5_IJS17_S1K_EEENS5_IJS1K_SC_EEEEEEENS4_17SM75_U32x4_LDSM_NENS4_14SM90_TMA_STOREES1Y_NS4_17SM90_U32x4_STSM_NENS4_9Copy_AtomIJS21_SJ_EEEvEEEvvEEEEvNT_6ParamsE,"ax",@progbits
	.align	128
.text._ZN7cutlass13device_kernelINS_4gemm6kernel13GemmUniversalIN4cute5tupleIJiiiiEEENS1_10collective13CollectiveMmaINS1_34MainloopSm90TmaGmmaWarpSpecializedILi8ENS5_IJNS4_1CILi2EEENSA_ILi1EEESC_EEENS1_35KernelTmaWarpSpecializedCooperativeEEENS5_IJNSA_ILi128EEENSA_ILi64EEESH_EEENS_6half_tENS5_IJlSC_lEEESJ_SK_NS4_8TiledMMAINS4_8MMA_AtomIJNS4_4SM904GMMA25MMA_64x64x16_F32F16F16_SSILNSO_5MajorE0ELSQ_0ELNSO_7ScaleInE1ELSR_1EEEEEENS4_6LayoutISD_NS5_IJSC_NSA_ILi0EEESV_EEEEENS5_IJNS4_10UnderscoreESY_SY_EEEEENS4_13SM90_TMA_LOADENS4_14ComposedLayoutINS4_7SwizzleILi3ELi4ELi3EEENS4_18smem_ptr_flag_bitsILi16EEENSU_INS5_IJNSA_ILi8EEESH_EEENS5_IJSH_SC_EEEEEEEvNS4_8identityENS4_23SM90_TMA_LOAD_MULTICASTES1B_vS1C_EENS_8epilogue10collective18CollectiveEpilogueINS1F_22Sm90TmaWarpSpecializedILi3ELi2ELi16ELb1ELb0EEEJSI_NS5_IJSG_NSA_ILi32EEEEEESJ_SK_SJ_SK_NS1F_6fusion15FusionCallbacksIS1J_NS1M_13LinCombEltActINS1F_6thread7SigmoidESJ_fSJ_fLNS_15FloatRoundStyleE2EEESI_S1L_JEEES11_NS12_INS13_ILi2ELi4ELi3EEES16_NSU_INS5_IJS17_S1K_EEENS5_IJS1K_SC_EEEEEEENS4_17SM75_U32x4_LDSM_NENS4_14SM90_TMA_STOREES1Y_NS4_17SM90_U32x4_STSM_NENS4_9Copy_AtomIJS21_SJ_EEEvEEEvvEEEEvNT_6ParamsE:
        .type           _ZN7cutlass13device_kernelINS_4gemm6kernel13GemmUniversalIN4cute5tupleIJiiiiEEENS1_10collective13CollectiveMmaINS1_34MainloopSm90TmaGmmaWarpSpecializedILi8ENS5_IJNS4_1CILi2EEENSA_ILi1EEESC_EEENS1_35KernelTmaWarpSpecializedCooperativeEEENS5_IJNSA_ILi128EEENSA_ILi64EEESH_EEENS_6half_tENS5_IJlSC_lEEESJ_SK_NS4_8TiledMMAINS4_8MMA_AtomIJNS4_4SM904GMMA25MMA_64x64x16_F32F16F16_SSILNSO_5MajorE0ELSQ_0ELNSO_7ScaleInE1ELSR_1EEEEEENS4_6LayoutISD_NS5_IJSC_NSA_ILi0EEESV_EEEEENS5_IJNS4_10UnderscoreESY_SY_EEEEENS4_13SM90_TMA_LOADENS4_14ComposedLayoutINS4_7SwizzleILi3ELi4ELi3EEENS4_18smem_ptr_flag_bitsILi16EEENSU_INS5_IJNSA_ILi8EEESH_EEENS5_IJSH_SC_EEEEEEEvNS4_8identityENS4_23SM90_TMA_LOAD_MULTICASTES1B_vS1C_EENS_8epilogue10collective18CollectiveEpilogueINS1F_22Sm90TmaWarpSpecializedILi3ELi2ELi16ELb1ELb0EEEJSI_NS5_IJSG_NSA_ILi32EEEEEESJ_SK_SJ_SK_NS1F_6fusion15FusionCallbacksIS1J_NS1M_13LinCombEltActINS1F_6thread7SigmoidESJ_fSJ_fLNS_15FloatRoundStyleE2EEESI_S1L_JEEES11_NS12_INS13_ILi2ELi4ELi3EEES16_NSU_INS5_IJS17_S1K_EEENS5_IJS1K_SC_EEEEEEENS4_17SM75_U32x4_LDSM_NENS4_14SM90_TMA_STOREES1Y_NS4_17SM90_U32x4_STSM_NENS4_9Copy_AtomIJS21_SJ_EEEvEEEvvEEEEvNT_6ParamsE,@function
        .size           _ZN7cutlass13device_kernelINS_4gemm6kernel13GemmUniversalIN4cute5tupleIJiiiiEEENS1_10collective13CollectiveMmaINS1_34MainloopSm90TmaGmmaWarpSpecializedILi8ENS5_IJNS4_1CILi2EEENSA_ILi1EEESC_EEENS1_35KernelTmaWarpSpecializedCooperativeEEENS5_IJNSA_ILi128EEENSA_ILi64EEESH_EEENS_6half_tENS5_IJlSC_lEEESJ_SK_NS4_8TiledMMAINS4_8MMA_AtomIJNS4_4SM904GMMA25MMA_64x64x16_F32F16F16_SSILNSO_5MajorE0ELSQ_0ELNSO_7ScaleInE1ELSR_1EEEEEENS4_6LayoutISD_NS5_IJSC_NSA_ILi0EEESV_EEEEENS5_IJNS4_10UnderscoreESY_SY_EEEEENS4_13SM90_TMA_LOADENS4_14ComposedLayoutINS4_7SwizzleILi3ELi4ELi3EEENS4_18smem_ptr_flag_bitsILi16EEENSU_INS5_IJNSA_ILi8EEESH_EEENS5_IJSH_SC_EEEEEEEvNS4_8identityENS4_23SM90_TMA_LOAD_MULTICASTES1B_vS1C_EENS_8epilogue10collective18CollectiveEpilogueINS1F_22Sm90TmaWarpSpecializedILi3ELi2ELi16ELb1ELb0EEEJSI_NS5_IJSG_NSA_ILi32EEEEEESJ_SK_SJ_SK_NS1F_6fusion15FusionCallbacksIS1J_NS1M_13LinCombEltActINS1F_6thread7SigmoidESJ_fSJ_fLNS_15FloatRoundStyleE2EEESI_S1L_JEEES11_NS12_INS13_ILi2ELi4ELi3EEES16_NSU_INS5_IJS17_S1K_EEENS5_IJS1K_SC_EEEEEEENS4_17SM75_U32x4_LDSM_NENS4_14SM90_TMA_STOREES1Y_NS4_17SM90_U32x4_STSM_NENS4_9Copy_AtomIJS21_SJ_EEEvEEEvvEEEEvNT_6ParamsE,(.L_x_261 - _ZN7cutlass13device_kernelINS_4gemm6kernel13GemmUniversalIN4cute5tupleIJiiiiEEENS1_10collective13CollectiveMmaINS1_34MainloopSm90TmaGmmaWarpSpecializedILi8ENS5_IJNS4_1CILi2EEENSA_ILi1EEESC_EEENS1_35KernelTmaWarpSpecializedCooperativeEEENS5_IJNSA_ILi128EEENSA_ILi64EEESH_EEENS_6half_tENS5_IJlSC_lEEESJ_SK_NS4_8TiledMMAINS4_8MMA_AtomIJNS4_4SM904GMMA25MMA_64x64x16_F32F16F16_SSILNSO_5MajorE0ELSQ_0ELNSO_7ScaleInE1ELSR_1EEEEEENS4_6LayoutISD_NS5_IJSC_NSA_ILi0EEESV_EEEEENS5_IJNS4_10UnderscoreESY_SY_EEEEENS4_13SM90_TMA_LOADENS4_14ComposedLayoutINS4_7SwizzleILi3ELi4ELi3EEENS4_18smem_ptr_flag_bitsILi16EEENSU_INS5_IJNSA_ILi8EEESH_EEENS5_IJSH_SC_EEEEEEEvNS4_8identityENS4_23SM90_TMA_LOAD_MULTICASTES1B_vS1C_EENS_8epilogue10collective18CollectiveEpilogueINS1F_22Sm90TmaWarpSpecializedILi3ELi2ELi16ELb1ELb0EEEJSI_NS5_IJSG_NSA_ILi32EEEEEESJ_SK_SJ_SK_NS1F_6fusion15FusionCallbacksIS1J_NS1M_13LinCombEltActINS1F_6thread7SigmoidESJ_fSJ_fLNS_15FloatRoundStyleE2EEESI_S1L_JEEES11_NS12_INS13_ILi2ELi4ELi3EEES16_NSU_INS5_IJS17_S1K_EEENS5_IJS1K_SC_EEEEEEENS4_17SM75_U32x4_LDSM_NENS4_14SM90_TMA_STOREES1Y_NS4_17SM90_U32x4_STSM_NENS4_9Copy_AtomIJS21_SJ_EEEvEEEvvEEEEvNT_6ParamsE)
        .other          _ZN7cutlass13device_kernelINS_4gemm6kernel13GemmUniversalIN4cute5tupleIJiiiiEEENS1_10collective13CollectiveMmaINS1_34MainloopSm90TmaGmmaWarpSpecializedILi8ENS5_IJNS4_1CILi2EEENSA_ILi1EEESC_EEENS1_35KernelTmaWarpSpecializedCooperativeEEENS5_IJNSA_ILi128EEENSA_ILi64EEESH_EEENS_6half_tENS5_IJlSC_lEEESJ_SK_NS4_8TiledMMAINS4_8MMA_AtomIJNS4_4SM904GMMA25MMA_64x64x16_F32F16F16_SSILNSO_5MajorE0ELSQ_0ELNSO_7ScaleInE1ELSR_1EEEEEENS4_6LayoutISD_NS5_IJSC_NSA_ILi0EEESV_EEEEENS5_IJNS4_10UnderscoreESY_SY_EEEEENS4_13SM90_TMA_LOADENS4_14ComposedLayoutINS4_7SwizzleILi3ELi4ELi3EEENS4_18smem_ptr_flag_bitsILi16EEENSU_INS5_IJNSA_ILi8EEESH_EEENS5_IJSH_SC_EEEEEEEvNS4_8identityENS4_23SM90_TMA_LOAD_MULTICASTES1B_vS1C_EENS_8epilogue10collective18CollectiveEpilogueINS1F_22Sm90TmaWarpSpecializedILi3ELi2ELi16ELb1ELb0EEEJSI_NS5_IJSG_NSA_ILi32EEEEEESJ_SK_SJ_SK_NS1F_6fusion15FusionCallbacksIS1J_NS1M_13LinCombEltActINS1F_6thread7SigmoidESJ_fSJ_fLNS_15FloatRoundStyleE2EEESI_S1L_JEEES11_NS12_INS13_ILi2ELi4ELi3EEES16_NSU_INS5_IJS17_S1K_EEENS5_IJS1K_SC_EEEEEEENS4_17SM75_U32x4_LDSM_NENS4_14SM90_TMA_STOREES1Y_NS4_17SM90_U32x4_STSM_NENS4_9Copy_AtomIJS21_SJ_EEEvEEEvvEEEEvNT_6ParamsE,@"STO_CUDA_ENTRY STV_DEFAULT"
_ZN7cutlass13device_kernelINS_4gemm6kernel13GemmUniversalIN4cute5tupleIJiiiiEEENS1_10collective13CollectiveMmaINS1_34MainloopSm90TmaGmmaWarpSpecializedILi8ENS5_IJNS4_1CILi2EEENSA_ILi1EEESC_EEENS1_35KernelTmaWarpSpecializedCooperativeEEENS5_IJNSA_ILi128EEENSA_ILi64EEESH_EEENS_6half_tENS5_IJlSC_lEEESJ_SK_NS4_8TiledMMAINS4_8MMA_AtomIJNS4_4SM904GMMA25MMA_64x64x16_F32F16F16_SSILNSO_5MajorE0ELSQ_0ELNSO_7ScaleInE1ELSR_1EEEEEENS4_6LayoutISD_NS5_IJSC_NSA_ILi0EEESV_EEEEENS5_IJNS4_10UnderscoreESY_SY_EEEEENS4_13SM90_TMA_LOADENS4_14ComposedLayoutINS4_7SwizzleILi3ELi4ELi3EEENS4_18smem_ptr_flag_bitsILi16EEENSU_INS5_IJNSA_ILi8EEESH_EEENS5_IJSH_SC_EEEEEEEvNS4_8identityENS4_23SM90_TMA_LOAD_MULTICASTES1B_vS1C_EENS_8epilogue10collective18CollectiveEpilogueINS1F_22Sm90TmaWarpSpecializedILi3ELi2ELi16ELb1ELb0EEEJSI_NS5_IJSG_NSA_ILi32EEEEEESJ_SK_SJ_SK_NS1F_6fusion15FusionCallbacksIS1J_NS1M_13LinCombEltActINS1F_6thread7SigmoidESJ_fSJ_fLNS_15FloatRoundStyleE2EEESI_S1L_JEEES11_NS12_INS13_ILi2ELi4ELi3EEES16_NSU_INS5_IJS17_S1K_EEENS5_IJS1K_SC_EEEEEEENS4_17SM75_U32x4_LDSM_NENS4_14SM90_TMA_STOREES1Y_NS4_17SM90_U32x4_STSM_NENS4_9Copy_AtomIJS21_SJ_EEEvEEEvvEEEEvNT_6ParamsE:
[----:B------:R-:W1:Y:S01]  /*0000*/  LDC R1, c[0x0][0x28] ;  /* 0x00000a00ff017b82 */ /* 0x000e620000000800 */
[----:B------:R-:W2:Y:S07]  /*0010*/  S2R R18, SR_TID.X ;  /* 0x0000000000127919 */ /* 0x000eae0000002100 */
[----:B------:R-:W3:Y:S01]  /*0020*/  LDC.64 R4, c[0x0][0x588] ;  /* 0x00016200ff047b82 */ /* 0x000ee20000000a00 */
[----:B------:R-:W-:Y:S01]  /*0030*/  ELECT P0, URZ, PT ;  /* 0x00000000003f782f */ /* 0x000fe20003800000 */
[----:B------:R-:W-:Y:S01]  /*0040*/  BSSY B0, `(.L_x_0) ;  /* 0x0000016000007945 */ /* 0x000fe20003800000 */
[----:B--2---:R-:W-:-:S02]  /*0050*/  SHF.R.U32.HI R7, RZ, 0x5, R18 ;  /* 0x00000005ff077819 */ /* 0x004fc40000011612 */
[----:B------:R-:W-:-:S03]  /*0060*/  SHF.R.U32.HI R2, RZ, 0x7, R18 ;  /* 0x00000007ff027819 */ /* 0x000fc60000011612 */
[----:B------:R-:W2:Y:S04]  /*0070*/  SHFL.IDX PT, R0, R7, RZ, 0x1f ;  /* 0x00001fff07007589 */ /* 0x000ea800000e0000 */
[----:B------:R4:W1:Y:S01]  /*0080*/  SHFL.IDX PT, R8, R2, RZ, 0x1f ;  /* 0x00001fff02087589 */ /* 0x00086200000e0000 */
[----:B--2---:R-:W-:Y:S02]  /*0090*/  ISETP.NE.OR P0, PT, R0, RZ, !P0 ;  /* 0x000000ff0000720c */ /* 0x004fe40004705670 */
[----:B------:R-:W-:-:S11]  /*00a0*/  SHF.R.S32.HI R3, RZ, 0x1f, R0 ;  /* 0x0000001fff037819 */ /* 0x000fd60000011400 */
[----:B-1-34-:R-:W-:Y:S05]  /*00b0*/  @P0 BRA `(.L_x_1) ;  /* 0x0000000000380947 */ /* 0x01afea0003800000 */
[----:B------:R-:W-:Y:S02]  /*00c0*/  ULDC.64 UR4, c[0x0][0x198] ;  /* 0x0000660000047ab9 */ /* 0x000fe40000000a00 */
[----:B------:R-:W-:Y:S02]  /*00d0*/  UIADD3 UR6, UP0, UR4, 0xf0, URZ ;  /* 0x000000f004067890 */ /* 0x000fe4000ff1e03f */
[----:B------:R-:W-:Y:S02]  /*00e0*/  UIADD3 UR8, UP1, UR4, 0x1f0, URZ ;  /* 0x000001f004087890 */ /* 0x000fe4000ff3e03f */
[----:B------:R-:W-:Y:S02]  /*00f0*/  UIADD3 UR10, UP2, UR4, 0x3f0, URZ ;  /* 0x000003f0040a7890 */ /* 0x000fe4000ff5e03f */
[----:B------:R-:W-:Y:S02]  /*0100*/  UIADD3 UR4, UP3, UR4, 0x4f0, URZ ;  /* 0x000004f004047890 */ /* 0x000fe4000ff7e03f */
[----:B------:R-:W-:-:S02]  /*0110*/  UIADD3.X UR7, URZ, UR5, URZ, UP0, !UPT ;  /* 0x000000053f077290 */ /* 0x000fc400087fe43f */
[----:B------:R-:W-:Y:S02]  /*0120*/  UIADD3.X UR9, URZ, UR5, URZ, UP1, !UPT ;  /* 0x000000053f097290 */ /* 0x000fe40008ffe43f */
[----:B------:R-:W-:Y:S02]  /*0130*/  UIADD3.X UR11, URZ, UR5, URZ, UP2, !UPT ;  /* 0x000000053f0b7290 */ /* 0x000fe400097fe43f */
[----:B------:R-:W-:-:S03]  /*0140*/  UIADD3.X UR5, URZ, UR5, URZ, UP3, !UPT ;  /* 0x000000053f057290 */ /* 0x000fc60009ffe43f */
[----:B------:R1:W-:Y:S02]  /*0150*/  UTMACCTL.PF [UR6] ;  /* 0x00000000060079b9 */ /* 0x0003e40008040000 */
[----:B------:R1:W-:Y:S02]  /*0160*/  UTMACCTL.PF [UR8] ;  /* 0x00000000080079b9 */ /* 0x0003e40008040000 */
[----:B------:R1:W-:Y:S02]  /*0170*/  UTMACCTL.PF [UR10] ;  /* 0x000000000a0079b9 */ /* 0x0003e40008040000 */
[----:B------:R1:W-:Y:S02]  /*0180*/  UTMACCTL.PF [UR4] ;  /* 0x00000000040079b9 */ /* 0x0003e40008040000 */
[----:B-1----:R-:W-:Y:S01]  /*0190*/  NOP ;  /* 0x0000000000007918 */ /* 0x002fe20000000000 */
.L_x_1:
[----:B------:R-:W-:Y:S05]  /*01a0*/  BSYNC B0 ;  /* 0x0000000000007941 */ /* 0x000fea0003800000 */
.L_x_0:
[----:B------:R-:W-:Y:S01]  /*01b0*/  ULDC.64 UR4, c[0x0][0x590] ;  /* 0x0001640000047ab9 */ /* 0x000fe20000000a00 */
[----:B------:R-:W-:Y:S01]  /*01c0*/  LEA.HI R3, R3, R0, RZ, 0x2 ;  /* 0x0000000003037211 */ /* 0x000fe200078f10ff */
[----:B------:R-:W-:Y:S01]  /*01d0*/  ULDC.64 UR54, c[0x0][0x208] ;  /* 0x0000820000367ab9 */ /* 0x000fe20000000a00 */
[----:B------:R-:W-:Y:S01]  /*01e0*/  ISETP.NE.U32.AND P2, PT, RZ, UR4, PT ;  /* 0x00000004ff007c0c */ /* 0x000fe2000bf45070 */
[----:B------:R-:W-:Y:S01]  /*01f0*/  IMAD.MOV.U32 R2, RZ, RZ, R4 ;  /* 0x000000ffff027224 */ /* 0x000fe200078e0004 */
[----:B------:R-:W-:Y:S02]  /*0200*/  LOP3.LUT R3, R3, 0xfffffffc, RZ, 0xc0, !PT ;  /* 0xfffffffc03037812 */ /* 0x000fe400078ec0ff */
[----:B------:R-:W-:Y:S02]  /*0210*/  ISETP.NE.AND.EX P3, PT, RZ, UR5, PT, P2 ;  /* 0x00000005ff007c0c */ /* 0x000fe4000bf65320 */
[----:B------:R-:W-:Y:S01]  /*0220*/  PRMT R6, RZ, 0x7610, R6 ;  /* 0x00007610ff067816 */ /* 0x000fe20000000006 */
[----:B------:R-:W-:-:S02]  /*0230*/  IMAD.IADD R0, R0, 0x1, -R3 ;  /* 0x0000000100007824 */ /* 0x000fc400078e0a03 */
[----:B------:R-:W-:-:S08]  /*0240*/  IMAD.MOV.U32 R3, RZ, RZ, R5 ;  /* 0x000000ffff037224 */ /* 0x000fd000078e0005 */
[----:B------:R-:W-:Y:S05]  /*0250*/  @P3 BRA `(.L_x_2) ;  /* 0x0000000000303947 */ /* 0x000fea0003800000 */
[----:B------:R-:W-:Y:S02]  /*0260*/  ULDC.64 UR6, c[0x0][0x588] ;  /* 0x0001620000067ab9 */ /* 0x000fe40000000a00 */
[----:B------:R-:W-:-:S04]  /*0270*/  ISETP.NE.U32.AND P0, PT, RZ, UR6, PT ;  /* 0x00000006ff007c0c */ /* 0x000fc8000bf05070 */
[----:B------:R-:W-:-:S13]  /*0280*/  ISETP.NE.AND.EX P0, PT, RZ, UR7, PT, P0 ;  /* 0x00000007ff007c0c */ /* 0x000fda000bf05300 */
[----:B------:R-:W-:Y:S05]  /*0290*/  @!P0 BRA `(.L_x_3) ;  /* 0x0000000000108947 */ /* 0x000fea0003800000 */
[----:B------:R-:W2:Y:S02]  /*02a0*/  LDG.E R6, desc[UR54][R2.64] ;  /* 0x0000003602067981 */ /* 0x000ea4000c1e1900 */
[----:B--2---:R-:W-:Y:S02]  /*02b0*/  FSETP.NEU.AND P1, PT, R6, RZ, PT ;  /* 0x000000ff0600720b */ /* 0x004fe40003f2d000 */
[----:B------:R-:W-:Y:S01]  /*02c0*/  MOV R6, 0x1 ;  /* 0x0000000100067802 */ /* 0x000fe20000000f00 */
[----:B------:R-:W-:Y:S10]  /*02d0*/  BRA `(.L_x_2) ;  /* 0x0000000000107947 */ /* 0x000ff40003800000 */
.L_x_3:
[----:B------:R-:W-:Y:S01]  /*02e0*/  ULDC UR6, c[0x0][0x580] ;  /* 0x0001600000067ab9 */ /* 0x000fe20000000800 */
[----:B------:R-:W-:Y:S01]  /*02f0*/  IMAD.MOV.U32 R6, RZ, RZ, 0x1 ;  /* 0x00000001ff067424 */ /* 0x000fe200078e00ff */
[----:B------:R-:W-:Y:S02]  /*0300*/  FSETP.NEU.AND P1, PT, RZ, UR6, PT ;  /* 0x00000006ff007c0b */ /* 0x000fe4000bf2d000 */
[----:B------:R-:W-:-:S11]  /*0310*/  CS2R R2, SRZ ;  /* 0x0000000000027805 */ /* 0x000fd6000001ff00 */
.L_x_2:
[----:B------:R-:W-:Y:S02]  /*0320*/  ISETP.NE.U32.AND P4, PT, R2, RZ, PT ;  /* 0x000000ff0200720c */ /* 0x000fe40003f85070 */
[----:B------:R-:W-:Y:S02]  /*0330*/  ISETP.NE.AND.EX P5, PT, RZ, UR5, PT, P2 ;  /* 0x00000005ff007c0c */ /* 0x000fe4000bfa5320 */
[----:B------:R-:W-:Y:S02]  /*0340*/  ISETP.NE.AND.EX P2, PT, R3, RZ, PT, P4 ;  /* 0x000000ff0300720c */ /* 0x000fe40003f45340 */
[----:B------:R-:W-:-:S11]  /*0350*/  PLOP3.LUT P0, PT, PT, PT, PT, 0x8, 0x0 ;  /* 0x000000000000781c */ /* 0x000fd60003f0e170 */
[----:B------:R-:W-:Y:S05]  /*0360*/  @P2 BRA P5, `(.L_x_4) ;  /* 0x0000000000342947 */ /* 0x000fea0002800000 */
[----:B------:R-:W-:-:S04]  /*0370*/  ISETP.NE.U32.AND P0, PT, RZ, UR4, PT ;  /* 0x00000004ff007c0c */ /* 0x000fc8000bf05070 */
[----:B------:R-:W-:-:S13]  /*0380*/  ISETP.NE.AND.EX P0, PT, RZ, UR5, PT, P0 ;  /* 0x00000005ff007c0c */ /* 0x000fda000bf05300 */
[----:B------:R-:W-:Y:S05]  /*0390*/  @!P0 BRA `(.L_x_5) ;  /* 0x0000000000248947 */ /* 0x000fea0003800000 */
[----:B------:R-:W-:Y:S02]  /*03a0*/  PRMT R6, R6, 0x9910, RZ ;  /* 0x0000991006067816 */ /* 0x000fe400000000ff */
[----:B------:R-:W-:Y:S02]  /*03b0*/  ISETP.NE.U32.AND P0, PT, R2, RZ, PT ;  /* 0x000000ff0200720c */ /* 0x000fe40003f05070 */
[----:B------:R-:W-:Y:S02]  /*03c0*/  ISETP.NE.AND P2, PT, R6, RZ, PT ;  /* 0x000000ff0600720c */ /* 0x000fe40003f45270 */
[----:B------:R-:W-:Y:S02]  /*03d0*/  ISETP.NE.AND.EX P0, PT, R3, RZ, PT, P0 ;  /* 0x000000ff0300720c */ /* 0x000fe40003f05300 */
[----:B------:R-:W-:-:S09]  /*03e0*/  SEL R2, RZ, 0xffffffff, P1 ;  /* 0xffffffffff027807 */ /* 0x000fd20000800000 */
[----:B------:R-:W-:-:S04]  /*03f0*/  @!P2 SEL R2, RZ, 0xffffffff, P0 ;  /* 0xffffffffff02a807 */ /* 0x000fc80000000000 */
[----:B------:R-:W-:-:S04]  /*0400*/  LOP3.LUT R2, R2, 0x1, RZ, 0xc0, !PT ;  /* 0x0000000102027812 */ /* 0x000fc800078ec0ff */
[----:B------:R-:W-:Y:S01]  /*0410*/  ISETP.EQ.U32.AND P0, PT, R2, 0x1, PT ;  /* 0x000000010200780c */ /* 0x000fe20003f02070 */
[----:B------:R-:W-:-:S12]  /*0420*/  BRA `(.L_x_4) ;  /* 0x0000000000047947 */ /* 0x000fd80003800000 */
.L_x_5:
[----:B------:R-:W-:-:S13]  /*0430*/  PLOP3.LUT P0, PT, P1, PT, PT, 0x8, 0x0 ;  /* 0x000000000000781c */ /* 0x000fda0000f0e170 */
.L_x_4:
[----:B------:R-:W1:Y:S02]  /*0440*/  SHFL.IDX PT, R2, R7, RZ, 0x1f ;  /* 0x00001fff07027589 */ /* 0x000e6400000e0000 */
[----:B-1----:R-:W-:-:S13]  /*0450*/  ISETP.NE.AND P1, PT, R2, RZ, PT ;  /* 0x000000ff0200720c */ /* 0x002fda0003f25270 */
[----:B------:R-:W-:Y:S05]  /*0460*/  @P1 BRA `(.L_x_6) ;  /* 0x0000000000841947 */ /* 0x000fea0003800000 */
[----:B------:R-:W-:Y:S01]  /*0470*/  ELECT P1, URZ, PT ;  /* 0x00000000003f782f */ /* 0x000fe20003820000 */
[----:B------:R-:W-:-:S12]  /*0480*/  BSSY B0, `(.L_x_6) ;  /* 0x000001f000007945 */ /* 0x000fd80003800000 */
[----:B------:R-:W-:Y:S05]  /*0490*/  @!P1 BRA `(.L_x_7) ;  /* 0x0000000000749947 */ /* 0x000fea0003800000 */
[----:B------:R-:W1:Y:S01]  /*04a0*/  S2UR UR8, SR_CgaCtaId ;  /* 0x00000000000879c3 */ /* 0x000e620000008800 */
[----:B------:R-:W-:Y:S01]  /*04b0*/  UMOV UR4, 0x400 ;  /* 0x0000040000047882 */ /* 0x000fe20000000000 */
[----:B------:R-:W-:Y:S01]  /*04c0*/  UMOV UR5, 0x1 ;  /* 0x0000000100057882 */ /* 0x000fe20000000000 */
[----:B------:R-:W-:Y:S02]  /*04d0*/  UMOV UR6, 0x4 ;  /* 0x0000000400067882 */ /* 0x000fe40000000000 */
[----:B------:R-:W-:-:S04]  /*04e0*/  UIADD3 UR6, -UR6, 0x100000, URZ ;  /* 0x0010000006067890 */ /* 0x000fc8000fffe13f */
[----:B------:R-:W-:Y:S02]  /*04f0*/  USHF.L.U32 UR7, UR6, 0xb, URZ ;  /* 0x0000000b06077899 */ /* 0x000fe4000800063f */
[----:B------:R-:W-:Y:S02]  /*0500*/  USHF.L.U32 UR6, UR6, 0x1, URZ ;  /* 0x0000000106067899 */ /* 0x000fe4000800063f */
[----:B-1----:R-:W-:Y:S02]  /*0510*/  ULEA UR8, UR8, UR4, 0x18 ;  /* 0x0000000408087291 */ /* 0x002fe4000f8ec03f */
[----:B------:R-:W-:-:S04]  /*0520*/  UIADD3 UR4, -UR5, 0x100000, URZ ;  /* 0x0010000005047890 */ /* 0x000fc8000fffe13f */
[----:B------:R-:W-:Y:S02]  /*0530*/  USHF.L.U32 UR5, UR4, 0xb, URZ ;  /* 0x0000000b04057899 */ /* 0x000fe4000800063f */
[----:B------:R-:W-:Y:S01]  /*0540*/  USHF.L.U32 UR4, UR4, 0x1, URZ ;  /* 0x0000000104047899 */ /* 0x000fe2000800063f */
[----:B------:R-:W1:Y:S11]  /*0550*/  FENCE.VIEW.ASYNC.S ;  /* 0x00000000000073c6 */ /* 0x000e760000000000 */
[----:B-1----:R1:W2:Y:S01]  /*0560*/  SYNCS.EXCH.64 URZ, [UR8], UR4 ;  /* 0x00000004083f75b2 */ /* 0x0022a20008000100 */
[----:B------:R1:W3:Y:S01]  /*0570*/  SYNCS.EXCH.64 URZ, [UR8+0x40], UR6 ;  /* 0x00004006083f75b2 */ /* 0x0002e20008000100 */
[----:B------:R1:W4:Y:S01]  /*0580*/  SYNCS.EXCH.64 URZ, [UR8+0x8], UR4 ;  /* 0x00000804083f75b2 */ /* 0x0003220008000100 */
[----:B------:R1:W1:Y:S01]  /*0590*/  SYNCS.EXCH.64 URZ, [UR8+0x48], UR6 ;  /* 0x00004806083f75b2 */ /* 0x0002620008000100 */
        /* <DEDUP_REMOVED lines=12> */
[----:B------:R-:W-:Y:S01]  /*0660*/  NOP ;  /* 0x0000000000007918 */ /* 0x000fe20000000000 */
.L_x_7:
[----:B-1----:R-:W-:Y:S05]  /*0670*/  BSYNC B0 ;  /* 0x0000000000007941 */ /* 0x002fea0003800000 */
.L_x_6:
[----:B------:R-:W1:Y:S01]  /*0680*/  S2UR UR9, SR_CTAID.X ;  /* 0x00000000000979c3 */ /* 0x000e620000002500 */
[----:B------:R-:W5:Y:S01]  /*0690*/  S2R R6, SR_CTAID.Y ;  /* 0x0000000000067919 */ /* 0x000f620000002600 */
[----:B------:R-:W-:Y:S01]  /*06a0*/  ULDC UR4, c[0x0][0x150] ;  /* 0x0000540000047ab9 */ /* 0x000fe20000000800 */
[----:B------:R-:W-:Y:S01]  /*06b0*/  NOP ;  /* 0x0000000000007918 */ /* 0x000fe20000000000 */
[----:B------:R-:W2:Y:S04]  /*06c0*/  SHFL.IDX PT, R9, R7, RZ, 0x1f ;  /* 0x00001fff07097589 */ /* 0x000ea800000e0000 */
[----:B------:R-:W3:Y:S01]  /*06d0*/  LDC R11, c[0x0][0x144] ;  /* 0x00005100ff0b7b82 */ /* 0x000ee20000000800 */
[----:B-1----:R-:W-:-:S05]  /*06e0*/  I2FP.F32.U32 R3, UR9 ;  /* 0x0000000900037c45 */ /* 0x002fca0008201000 */
[----:B------:R-:W-:Y:S01]  /*06f0*/  FMUL R10, R3, UR4 ;  /* 0x00000004030a7c20 */ /* 0x000fe20008400000 */
[----:B--2---:R-:W-:Y:S01]  /*0700*/  ISETP.NE.AND P1, PT, R9, RZ, PT ;  /* 0x000000ff0900720c */ /* 0x004fe20003f25270 */
[----:B------:R-:W-:Y:S01]  /*0710*/  ULDC UR4, c[0x0][0x154] ;  /* 0x0000550000047ab9 */ /* 0x000fe20000000800 */
[----:B------:R-:W-:Y:S02]  /*0720*/  SHF.R.S32.HI R3, RZ, 0x1f, R18 ;  /* 0x0000001fff037819 */ /* 0x000fe40000011412 */
[----:B-----5:R-:W-:Y:S01]  /*0730*/  I2FP.F32.U32 R12, R6 ;  /* 0x00000006000c7245 */ /* 0x020fe20000201000 */
[----:B------:R-:W1:Y:S01]  /*0740*/  F2I.U32.TRUNC.NTZ R10, R10 ;  /* 0x0000000a000a7305 */ /* 0x000e62000020f000 */
[----:B------:R-:W-:-:S03]  /*0750*/  LEA.HI R9, R3, R18, RZ, 0x7 ;  /* 0x0000001203097211 */ /* 0x000fc600078f38ff */
[----:B------:R-:W-:Y:S01]  /*0760*/  FMUL R15, R12, UR4 ;  /* 0x000000040c0f7c20 */ /* 0x000fe20008400000 */
[----:B------:R-:W-:Y:S01]  /*0770*/  LOP3.LUT R9, R9, 0xffffff80, RZ, 0xc0, !PT ;  /* 0xffffff8009097812 */ /* 0x000fe200078ec0ff */
[----:B-1----:R-:W-:-:S04]  /*0780*/  IMAD.MOV R14, RZ, RZ, -R10 ;  /* 0x000000ffff0e7224 */ /* 0x002fc800078e0a0a */
[----:B---3--:R-:W-:Y:S01]  /*0790*/  IMAD R3, R11, R14, UR9 ;  /* 0x000000090b037e24 */ /* 0x008fe2000f8e020e */
[----:B------:R-:W-:Y:S06]  /*07a0*/  @P1 BRA `(.L_x_8) ;  /* 0x0000000000501947 */ /* 0x000fec0003800000 */
[----:B------:R-:W1:Y:S01]  /*07b0*/  S2UR UR5, SR_CgaCtaId ;  /* 0x00000000000579c3 */ /* 0x000e620000008800 */
[----:B------:R-:W-:Y:S01]  /*07c0*/  UMOV UR4, 0x400 ;  /* 0x0000040000047882 */ /* 0x000fe20000000000 */
[----:B------:R-:W-:Y:S01]  /*07d0*/  UMOV UR6, 0x20 ;  /* 0x0000002000067882 */ /* 0x000fe20000000000 */
[----:B------:R-:W-:Y:S01]  /*07e0*/  UMOV UR7, 0x100 ;  /* 0x0000010000077882 */ /* 0x000fe20000000000 */
[----:B------:R-:W-:Y:S01]  /*07f0*/  ELECT P1, URZ, PT ;  /* 0x00000000003f782f */ /* 0x000fe20003820000 */
[----:B-1----:R-:W-:Y:S02]  /*0800*/  ULEA UR8, UR5, UR4, 0x18 ;  /* 0x0000000405087291 */ /* 0x002fe4000f8ec03f */
[----:B------:R-:W-:-:S04]  /*0810*/  UIADD3 UR4, -UR6, 0x100000, URZ ;  /* 0x0010000006047890 */ /* 0x000fc8000fffe13f */
[----:B------:R-:W-:Y:S02]  /*0820*/  USHF.L.U32 UR5, UR4, 0xb, URZ ;  /* 0x0000000b04057899 */ /* 0x000fe4000800063f */
[----:B------:R-:W-:Y:S02]  /*0830*/  USHF.L.U32 UR4, UR4, 0x1, URZ ;  /* 0x0000000104047899 */ /* 0x000fe4000800063f */
[----:B------:R-:W-:-:S04]  /*0840*/  UIADD3 UR6, -UR7, 0x100000, URZ ;  /* 0x0010000007067890 */ /* 0x000fc8000fffe13f */
[----:B------:R-:W-:Y:S02]  /*0850*/  USHF.L.U32 UR7, UR6, 0xb, URZ ;  /* 0x0000000b06077899 */ /* 0x000fe4000800063f */
[----:B------:R-:W-:Y:S01]  /*0860*/  USHF.L.U32 UR6, UR6, 0x1, URZ ;  /* 0x0000000106067899 */ /* 0x000fe2000800063f */
[----:B------:R-:W1:Y:S03]  /*0870*/  FENCE.VIEW.ASYNC.S ;  /* 0x00000000000073c6 */ /* 0x000e660000000000 */
[----:B-1----:R1:W2:Y:S08]  /*0880*/  SYNCS.EXCH.64 URZ, [UR8+0x80], UR4 ;  /* 0x00008004083f75b2 */ /* 0x0022b00008000100 */
[----:B------:R1:W3:Y:S01]  /*0890*/  SYNCS.EXCH.64 URZ, [UR8+0x98], UR6 ;  /* 0x00009806083f75b2 */ /* 0x0002e20008000100 */
[----:B------:R1:W1:Y:S01]  /*08a0*/  SYNCS.EXCH.64 URZ, [UR8+0x88], UR4 ;  /* 0x00008804083f75b2 */ /* 0x0002620008000100 */
[----:B------:R1:W1:Y:S01]  /*08b0*/  SYNCS.EXCH.64 URZ, [UR8+0xa0], UR6 ;  /* 0x0000a006083f75b2 */ /* 0x0002620008000100 */
[----:B------:R1:W1:Y:S01]  /*08c0*/  SYNCS.EXCH.64 URZ, [UR8+0x90], UR4 ;  /* 0x00009004083f75b2 */ /* 0x0002620008000100 */
[----:B------:R1:W1:Y:S01]  /*08d0*/  SYNCS.EXCH.64 URZ, [UR8+0xa8], UR6 ;  /* 0x0000a806083f75b2 */ /* 0x0002620008000100 */
[----:B------:R-:W-:Y:S01]  /*08e0*/  NOP ;  /* 0x0000000000007918 */ /* 0x000fe20000000000 */
.L_x_8:
[----:B------:R-:W-:Y:S01]  /*08f0*/  IADD3 R10, -R9, R18, RZ ;  /* 0x00000012090a7210 */ /* 0x000fe20007ffe1ff */
[----:B------:R-:W5:Y:S01]  /*0900*/  SHFL.IDX PT, R14, R7, RZ, 0x1f ;  /* 0x00001fff070e7589 */ /* 0x000f6200000e0000 */
[----:B------:R-:W-:Y:S02]  /*0910*/  SHF.R.S32.HI R13, RZ, 0x1f, R2 ;  /* 0x0000001fff0d7819 */ /* 0x000fe40000011402 */
[----:B------:R-:W-:Y:S02]  /*0920*/  ELECT P1, URZ, PT ;  /* 0x00000000003f782f */ /* 0x000fe40003820000 */
[----:B------:R-:W-:Y:S01]  /*0930*/  SHF.R.S32.HI R9, RZ, 0x1f, R10 ;  /* 0x0000001fff097819 */ /* 0x000fe2000001140a */
[----:B------:R-:W4:Y:S01]  /*0940*/  F2I.U32.TRUNC.NTZ R15, R15 ;  /* 0x0000000f000f7305 */ /* 0x000f22000020f000 */
[----:B------:R-:W-:Y:S01]  /*0950*/  LEA.HI R13, R13, R2, RZ, 0x2 ;  /* 0x000000020d0d7211 */ /* 0x000fe200078f10ff */
[----:B-1----:R-:W-:Y:S01]  /*0960*/  UMOV UR4, 0x20 ;  /* 0x0000002000047882 */ /* 0x002fe20000000000 */
[----:B------:R-:W-:Y:S01]  /*0970*/  LEA.HI R9, R9, R10, RZ, 0x3 ;  /* 0x0000000a09097211 */ /* 0x000fe200078f18ff */
[----:B------:R-:W-:Y:S01]  /*0980*/  IMAD.MOV.U32 R57, RZ, RZ, 0x1 ;  /* 0x00000001ff397424 */ /* 0x000fe200078e00ff */
[----:B------:R-:W-:Y:S01]  /*0990*/  LOP3.LUT R13, R13, 0x3ffffffc, RZ, 0xc0, !PT ;  /* 0x3ffffffc0d0d7812 */ /* 0x000fe200078ec0ff */
[----:B------:R-:W-:Y:S01]  /*09a0*/  NOP ;  /* 0x0000000000007918 */ /* 0x000fe20000000000 */
[----:B------:R-:W-:-:S02]  /*09b0*/  SHF.R.S32.HI R11, RZ, 0x3, R9 ;  /* 0x00000003ff0b7819 */ /* 0x000fc40000011409 */
[----:B------:R-:W-:Y:S01]  /*09c0*/  SHF.R.S32.HI R12, RZ, 0x1f, R9 ;  /* 0x0000001fff0c7819 */ /* 0x000fe20000011409 */
[----:B------:R-:W-:Y:S01]  /*09d0*/  IMAD.IADD R13, R2, 0x1, -R13 ;  /* 0x00000001020d7824 */ /* 0x000fe200078e0a0d */
[----:B------:R-:W1:Y:S01]  /*09e0*/  LDC R9, c[0x0][0x148] ;  /* 0x00005200ff097b82 */ /* 0x000e620000000800 */
[----:B------:R-:W-:Y:S02]  /*09f0*/  ISETP.NE.AND P4, PT, R0, RZ, PT ;  /* 0x000000ff0000720c */ /* 0x000fe40003f85270 */
[----:B------:R-:W-:Y:S02]  /*0a00*/  LEA.HI R12, R12, R11, RZ, 0x2 ;  /* 0x0000000b0c0c7211 */ /* 0x000fe400078f10ff */
[----:B----4-:R-:W-:Y:S02]  /*0a10*/  IADD3 R24, -R15, RZ, RZ ;  /* 0x000000ff0f187210 */ /* 0x010fe40007ffe1ff */
[----:B------:R-:W-:Y:S02]  /*0a20*/  LOP3.LUT R12, R12, 0xfffffffc, RZ, 0xc0, !PT ;  /* 0xfffffffc0c0c7812 */ /* 0x000fe400078ec0ff */
[----:B-----5:R-:W-:-:S02]  /*0a30*/  ISETP.NE.OR P1, PT, R14, RZ, !P1 ;  /* 0x000000ff0e00720c */ /* 0x020fc40004f25670 */
[----:B------:R-:W-:Y:S01]  /*0a40*/  ISETP.EQ.OR P2, PT, R0, 0x3, !P4 ;  /* 0x000000030000780c */ /* 0x000fe20006742670 */
[----:B------:R-:W-:-:S03]  /*0a50*/  IMAD.IADD R12, R11, 0x1, -R12 ;  /* 0x000000010b0c7824 */ /* 0x000fc600078e0a0c */
[----:B------:R-:W-:Y:S02]  /*0a60*/  ISETP.EQ.AND P2, PT, R8, RZ, P2 ;  /* 0x000000ff0800720c */ /* 0x000fe40001742270 */
[----:B------:R-:W-:Y:S02]  /*0a70*/  LEA R12, R13, R12, 0x2 ;  /* 0x0000000c0d0c7211 */ /* 0x000fe400078e10ff */
[----:B------:R-:W-:Y:S02]  /*0a80*/  SEL R22, RZ, 0x1, !P2 ;  /* 0x00000001ff167807 */ /* 0x000fe40005000000 */
[----:B------:R-:W-:Y:S01]  /*0a90*/  LEA.HI R2, R12, R12, RZ, 0x1 ;  /* 0x0000000c0c027211 */ /* 0x000fe200078f08ff */
[----:B------:R-:W-:Y:S01]  /*0aa0*/  VOTEU.ALL UP0, P1 ;  /* 0x00000000003f7886 */ /* 0x000fe20000800000 */
[----:B------:R-:W-:Y:S02]  /*0ab0*/  VOTEU.ALL UP1, P1 ;  /* 0x00000000003f7886 */ /* 0x000fe40000820000 */
[----:B------:R-:W-:-:S02]  /*0ac0*/  LOP3.LUT R11, R2, 0xfffffffe, RZ, 0xc0, !PT ;  /* 0xfffffffe020b7812 */ /* 0x000fc400078ec0ff */
[----:B------:R-:W4:Y:S01]  /*0ad0*/  @!UP0 S2UR UR7, SR_CgaCtaId ;  /* 0x00000000000789c3 */ /* 0x000f220000008800 */
[----:B------:R-:W-:Y:S01]  /*0ae0*/  @!UP0 UMOV UR6, 0x400 ;  /* 0x0000040000068882 */ /* 0x000fe20000000000 */
[----:B------:R-:W-:-:S04]  /*0af0*/  @!UP0 UIADD3 UR4, -UR4, 0x100000, URZ ;  /* 0x0010000004048890 */ /* 0x000fc8000fffe13f */
[----:B------:R-:W-:Y:S02]  /*0b00*/  @!UP0 USHF.L.U32 UR5, UR4, 0xb, URZ ;  /* 0x0000000b04058899 */ /* 0x000fe4000800063f */
[----:B------:R-:W-:Y:S01]  /*0b10*/  @!UP0 USHF.L.U32 UR4, UR4, 0x1, URZ ;  /* 0x0000000104048899 */ /* 0x000fe2000800063f */
[C---:B------:R-:W-:Y:S02]  /*0b20*/  IMAD.IADD R2, R12.reuse, 0x1, -R11 ;  /* 0x000000010c027824 */ /* 0x040fe400078e0a0b */
[----:B------:R-:W-:-:S03]  /*0b30*/  IMAD.SHL.U32 R11, R12, 0x4, RZ ;  /* 0x000000040c0b7824 */ /* 0x000fc600078e00ff */
[----:B------:R-:W-:Y:S02]  /*0b40*/  ISETP.NE.AND P5, PT, R2, R3, PT ;  /* 0x000000030200720c */ /* 0x000fe40003fa5270 */
[----:B------:R-:W-:Y:S01]  /*0b50*/  LOP3.LUT R56, R12, 0xc, R11, 0x78, !PT ;  /* 0x0000000c0c387812 */ /* 0x000fe200078e780b */
[----:B-1----:R-:W-:Y:S01]  /*0b60*/  IMAD R11, R9, R24, R6 ;  /* 0x00000018090b7224 */ /* 0x002fe200078e0206 */
[----:B------:R-:W1:Y:S09]  /*0b70*/  LDC R12, c[0x0][0x140] ;  /* 0x00005000ff0c7b82 */ /* 0x000e720000000800 */
[----:B------:R-:W-:Y:S01]  /*0b80*/  @P5 LEA.HI R2, R56, R56, RZ, 0x1 ;  /* 0x0000003838025211 */ /* 0x000fe200078f08ff */
[----:B----4-:R-:W-:-:S03]  /*0b90*/  @!UP0 ULEA UR6, UR7, UR6, 0x18 ;  /* 0x0000000607068291 */ /* 0x010fc6000f8ec03f */
[----:B------:R-:W-:Y:S01]  /*0ba0*/  @P5 SHF.R.S32.HI R2, RZ, 0x1, R2 ;  /* 0x00000001ff025819 */ /* 0x000fe20000011402 */
[----:B------:R-:W-:Y:S01]  /*0bb0*/  VOTEU.ALL UP0, P1 ;  /* 0x00000000003f7886 */ /* 0x000fe20000800000 */
[----:B------:R-:W-:Y:S02]  /*0bc0*/  LOP3.LUT P1, RZ, R10, 0x7, RZ, 0xc0, !PT ;  /* 0x000000070aff7812 */ /* 0x000fe4000782c0ff */
[----:B------:R-:W-:Y:S02]  /*0bd0*/  @P5 ISETP.NE.AND P6, PT, R2, R11, PT ;  /* 0x0000000b0200520c */ /* 0x000fe40003fc5270 */
[----:B------:R-:W-:Y:S02]  /*0be0*/  ISETP.LT.U32.AND P1, PT, R56, 0x2, !P1 ;  /* 0x000000023800780c */ /* 0x000fe40004f21070 */
[----:B------:R-:W-:Y:S02]  /*0bf0*/  @P5 SEL R57, RZ, 0x1, P6 ;  /* 0x00000001ff395807 */ /* 0x000fe40003000000 */
[C---:B------:R-:W-:Y:S01]  /*0c00*/  ISETP.NE.AND P5, PT, R8.reuse, RZ, PT ;  /* 0x000000ff0800720c */ /* 0x040fe20003fa5270 */
[----:B------:R-:W-:Y:S01]  /*0c10*/  VIADD R8, R8, 0xffffffff ;  /* 0xffffffff08087836 */ /* 0x000fe20000000000 */
[----:B-1----:R-:W-:Y:S01]  /*0c20*/  ISETP.EQ.U32.AND P2, PT, R12, 0x1, PT ;  /* 0x000000010c00780c */ /* 0x002fe20003f42070 */
[----:B------:R-:W1:Y:S02]  /*0c30*/  FENCE.VIEW.ASYNC.S ;  /* 0x00000000000073c6 */ /* 0x000e640000000000 */
[----:B-1----:R1:W4:Y:S01]  /*0c40*/  @!UP0 SYNCS.EXCH.64 URZ, [UR6+0xb0], UR4 ;  /* 0x0000b004063f85b2 */ /* 0x0023220008000100 */
[----:B------:R-:W-:-:S02]  /*0c50*/  ISETP.EQ.AND P6, PT, R0, 0x2, !P5 ;  /* 0x000000020000780c */ /* 0x000fc40006fc2270 */
[----:B------:R-:W-:Y:S02]  /*0c60*/  SEL R2, RZ, 0x1, !P1 ;  /* 0x00000001ff027807 */ /* 0x000fe40004800000 */
[----:B------:R-:W-:Y:S02]  /*0c70*/  ISETP.GE.U32.AND P1, PT, R8, 0x2, PT ;  /* 0x000000020800780c */ /* 0x000fe40003f26070 */
[----:B------:R-:W-:Y:S02]  /*0c80*/  SEL R19, RZ, 0x1, !P6 ;  /* 0x00000001ff137807 */ /* 0x000fe40007000000 */
[----:B------:R-:W-:Y:S02]  /*0c90*/  LOP3.LUT R57, R57, R2, RZ, 0xc0, !PT ;  /* 0x0000000239397212 */ /* 0x000fe400078ec0ff */
[----:B------:R-:W-:Y:S02]  /*0ca0*/  SEL R19, R19, 0x2, P1 ;  /* 0x0000000213137807 */ /* 0x000fe40000800000 */
[----:B------:R-:W-:Y:S01]  /*0cb0*/  SEL R22, R22, 0x2, P1 ;  /* 0x0000000216167807 */ /* 0x000fe20000800000 */
[----:B------:R1:W1:Y:S01]  /*0cc0*/  @!UP1 SYNCS.EXCH.64 URZ, [UR6+0xb8], UR4 ;  /* 0x0000b804063f95b2 */ /* 0x0002620008000100 */
[----:B------:R-:W-:Y:S01]  /*0cd0*/  NOP ;  /* 0x0000000000007918 */ /* 0x000fe20000000000 */
[----:B------:R-:W-:Y:S05]  /*0ce0*/  @!P2 BRA `(.L_x_9) ;  /* 0x000000000008a947 */ /* 0x000fea0003800000 */
[----:B-1234-:R-:W-:Y:S01]  /*0cf0*/  UCGABAR_ARV ;  /* 0x00000000000079c7 */ /* 0x01efe20008000000 */
[----:B------:R-:W-:Y:S05]  /*0d00*/  BRA `(.L_x_10) ;  /* 0x0000000000047947 */ /* 0x000fea0003800000 */
.L_x_9:
[----:B-1234-:R-:W-:Y:S01]  /*0d10*/  NOP ;  /* 0x0000000000007918 */ /* 0x01efe20000000000 */
.L_x_10:
[----:B------:R-:W1:Y:S01]  /*0d20*/  LDC R2, c[0x0][0x904] ;  /* 0x00024100ff027b82 */ /* 0x000e620000000800 */
[----:B------:R-:W-:Y:S01]  /*0d30*/  MOV R10, UR9 ;  /* 0x00000009000a7c02 */ /* 0x000fe20008000f00 */
[----:B------:R-:W-:Y:S01]  /*0d40*/  IMAD.MOV.U32 R11, RZ, RZ, RZ ;  /* 0x000000ffff0b7224 */ /* 0x000fe200078e00ff */
[----:B-1----:R-:W-:-:S04]  /*0d50*/  ISETP.NE.AND P1, PT, R2, 0x1, PT ;  /* 0x000000010200780c */ /* 0x002fc80003f25270 */
[----:B------:R-:W-:-:S09]  /*0d60*/  P2R R7, PR, RZ, 0x2 ;  /* 0x00000002ff077803 */ /* 0x000fd20000000000 */
[----:B------:R-:W1:Y:S01]  /*0d70*/  @P1 LDC R17, c[0x0][0x10] ;  /* 0x00000400ff111b82 */ /* 0x000e620000000800 */
[----:B------:R-:W-:Y:S01]  /*0d80*/  @P1 IMAD.MOV.U32 R7, RZ, RZ, RZ ;  /* 0x000000ffff071224 */ /* 0x000fe200078e00ff */
[----:B------:R-:W-:-:S06]  /*0d90*/  @P1 MOV R15, RZ ;  /* 0x000000ff000f1202 */ /* 0x000fcc0000000f00 */
[----:B------:R-:W2:Y:S01]  /*0da0*/  @!P1 LDC R13, c[0x0][0xc] ;  /* 0x00000300ff0d9b82 */ /* 0x000ea20000000800 */
[----:B------:R-:W-:Y:S01]  /*0db0*/  ULDC UR4, c[0x0][0xc] ;  /* 0x0000030000047ab9 */ /* 0x000fe20000000800 */
[----:B------:R-:W-:Y:S01]  /*0dc0*/  ULDC UR5, c[0x0][0x10] ;  /* 0x0000040000057ab9 */ /* 0x000fe20000000800 */
[----:B------:R-:W-:Y:S01]  /*0dd0*/  ULDC UR6, c[0x0][0x14] ;  /* 0x0000050000067ab9 */ /* 0x000fe20000000800 */
[----:B------:R-:W-:-:S04]  /*0de0*/  UIMAD.WIDE.U32 UR4, UR4, UR5, URZ ;  /* 0x00000005040472a5 */ /* 0x000fc8000f8e003f */
[----:B------:R-:W-:Y:S02]  /*0df0*/  UIMAD.WIDE.U32 UR36, UR4, UR6, URZ ;  /* 0x00000006042472a5 */ /* 0x000fe4000f8e003f */
[----:B------:R-:W-:-:S04]  /*0e00*/  UIMAD UR42, UR5, UR6, URZ ;  /* 0x00000006052a72a4 */ /* 0x000fc8000f8e023f */
[----:B------:R-:W-:Y:S01]  /*0e10*/  UIADD3 UR42, UR37, UR42, URZ ;  /* 0x0000002a252a7290 */ /* 0x000fe2000fffe03f */
[----:B-1----:R-:W-:-:S04]  /*0e20*/  @P1 IMAD.WIDE.U32 R16, R17, UR9, R6 ;  /* 0x0000000911101c25 */ /* 0x002fc8000f8e0006 */
[----:B------:R-:W-:Y:S02]  /*0e30*/  @P1 IMAD.IADD R17, R17, 0x1, R15 ;  /* 0x0000000111111824 */ /* 0x000fe400078e020f */
[----:B--2---:R-:W-:-:S04]  /*0e40*/  @!P1 IMAD.WIDE.U32 R10, R6, R13, R10 ;  /* 0x0000000d060a9225 */ /* 0x004fc800078e000a */
[----:B------:R-:W-:Y:S01]  /*0e50*/  @!P1 IMAD.MOV.U32 R16, RZ, RZ, R10 ;  /* 0x000000ffff109224 */ /* 0x000fe200078e000a */
[----:B------:R-:W-:Y:S01]  /*0e60*/  @!P1 MOV R17, R11 ;  /* 0x0000000b00119202 */ /* 0x000fe20000000f00 */
[----:B------:R-:W-:Y:S06]  /*0e70*/  @!P2 BRA `(.L_x_11) ;  /* 0x00000000000ca947 */ /* 0x000fec0003800000 */
[----:B------:R-:W-:Y:S01]  /*0e80*/  UCGABAR_WAIT ;  /* 0x0000000000007dc7 */ /* 0x000fe20008000000 */
[----:B------:R-:W-:Y:S01]  /*0e90*/  CCTL.IVALL ;  /* 0x00000000ff00798f */ /* 0x000fe20002000000 */
[----:B------:R-:W-:Y:S05]  /*0ea0*/  BRA `(.L_x_12) ;  /* 0x0000000000047947 */ /* 0x000fea0003800000 */
.L_x_11:
[----:B------:R-:W-:Y:S06]  /*0eb0*/  BAR.SYNC.DEFER_BLOCKING 0x0 ;  /* 0x0000000000007b1d */ /* 0x000fec0000010000 */
.L_x_12:
[----:B------:R-:W1:Y:S01]  /*0ec0*/  S2UR UR41, SR_CgaCtaId ;  /* 0x00000000002979c3 */ /* 0x000e620000008800 */
[----:B------:R-:W-:Y:S04]  /*0ed0*/  BSSY B6, `(.L_x_13) ;  /* 0x00008ca000067945 */ /* 0x000fe80003800000 */
[----:B------:R-:W-:Y:S05]  /*0ee0*/  @!P5 BRA `(.L_x_14) ;  /* 0x0000006000fcd947 */ /* 0x000fea0003800000 */
[----:B------:R-:W-:-:S13]  /*0ef0*/  ISETP.GT.U32.AND P0, PT, R8, 0x1, PT ;  /* 0x000000010800780c */ /* 0x000fda0003f04070 */
[----:B------:R-:W-:Y:S05]  /*0f00*/  @P0 BRA `(.L_x_15) ;  /* 0x0000008c00180947 */ /* 0x000fea0003800000 */
[----:B------:R-:W-:Y:S01]  /*0f10*/  ULDC.64 UR4, c[0x0][0x8f8] ;  /* 0x00023e0000047ab9 */ /* 0x000fe20000000a00 */
[----:B------:R-:W-:Y:S01]  /*0f20*/  UMOV UR47, 0xffffffff ;  /* 0xffffffff002f7882 */ /* 0x000fe20000000000 */
[----:B------:R-:W-:Y:S01]  /*0f30*/  ISETP.GE.U32.AND P0, PT, R16, UR4, PT ;  /* 0x0000000410007c0c */ /* 0x000fe2000bf06070 */
[----:B------:R-:W-:Y:S01]  /*0f40*/  IMAD.MOV.U32 R23, RZ, RZ, -0x1 ;  /* 0xffffffffff177424 */ /* 0x000fe200078e00ff */
[----:B------:R-:W-:Y:S01]  /*0f50*/  PRMT R58, RZ, 0x7610, R58 ;  /* 0x00007610ff3a7816 */ /* 0x000fe2000000003a */
[----:B------:R-:W-:Y:S01]  /*0f60*/  IMAD.MOV.U32 R62, RZ, RZ, -0x1 ;  /* 0xffffffffff3e7424 */ /* 0x000fe200078e00ff */
[----:B------:R-:W-:Y:S02]  /*0f70*/  ISETP.GE.U32.AND.EX P0, PT, R17, UR5, PT, P0 ;  /* 0x0000000511007c0c */ /* 0x000fe4000bf06100 */
[----:B------:R-:W-:-:S11]  /*0f80*/  PRMT R0, RZ, 0x7610, R0 ;  /* 0x00007610ff007816 */ /* 0x000fd60000000000 */
[----:B------:R-:W-:Y:S05]  /*0f90*/  @P0 BRA `(.L_x_16) ;  /* 0x00000004002c0947 */ /* 0x000fea0003800000 */
[----:B------:R-:W2:Y:S01]  /*0fa0*/  LDC.64 R20, c[0x0][0x8d0] ;  /* 0x00023400ff147b82 */ /* 0x000ea20000000a00 */
[----:B------:R-:W-:Y:S01]  /*0fb0*/  MOV R4, R16 ;  /* 0x0000001000047202 */ /* 0x000fe20000000f00 */
[----:B------:R-:W-:-:S06]  /*0fc0*/  IMAD.MOV.U32 R5, RZ, RZ, R17 ;  /* 0x000000ffff057224 */ /* 0x000fcc00078e0011 */
[----:B------:R-:W3:Y:S08]  /*0fd0*/  LDC R0, c[0x0][0x8d8] ;  /* 0x00023600ff007b82 */ /* 0x000ef00000000800 */
[----:B------:R-:W4:Y:S01]  /*0fe0*/  LDC.64 R26, c[0x0][0x8c8] ;  /* 0x00023200ff1a7b82 */ /* 0x000f220000000a00 */
[----:B--2---:R-:W-:-:S04]  /*0ff0*/  ISETP.NE.U32.AND P0, PT, R20, RZ, PT ;  /* 0x000000ff1400720c */ /* 0x004fc80003f05070 */
[----:B------:R-:W-:-:S13]  /*1000*/  ISETP.NE.AND.EX P0, PT, R21, RZ, PT, P0 ;  /* 0x000000ff1500720c */ /* 0x000fda0003f05300 */
[----:B---34-:R-:W-:Y:S05]  /*1010*/  @!P0 BRA `(.L_x_17) ;  /* 0x0000000000288947 */ /* 0x018fea0003800000 */
[----:B------:R-:W2:Y:S02]  /*1020*/  LDC R13, c[0x0][0x8dc] ;  /* 0x00023700ff0d7b82 */ /* 0x000ea40000000800 */
[----:B--2---:R-:W-:-:S05]  /*1030*/  IADD3 R13, P0, R16, R13, RZ ;  /* 0x0000000d100d7210 */ /* 0x004fca0007f1e0ff */
[----:B------:R-:W-:-:S04]  /*1040*/  IMAD.X R15, RZ, RZ, R17, P0 ;  /* 0x000000ffff0f7224 */ /* 0x000fc800000e0611 */
[----:B------:R-:W-:-:S04]  /*1050*/  IMAD.WIDE.U32 R4, R15, R20, RZ ;  /* 0x000000140f047225 */ /* 0x000fc800078e00ff */
[----:B------:R-:W-:-:S04]  /*1060*/  IMAD.WIDE.U32 R10, P0, R13, R21, R4 ;  /* 0x000000150d0a7225 */ /* 0x000fc80007800004 */
[----:B------:R-:W-:Y:S01]  /*1070*/  IMAD.WIDE.U32 R4, R13, R20, RZ ;  /* 0x000000140d047225 */ /* 0x000fe200078e00ff */
[----:B------:R-:W-:-:S03]  /*1080*/  IADD3.X R13, RZ, RZ, RZ, P0, !PT ;  /* 0x000000ffff0d7210 */ /* 0x000fc600007fe4ff */
[----:B------:R-:W-:Y:S01]  /*1090*/  IMAD.MOV.U32 R12, RZ, RZ, R11 ;  /* 0x000000ffff0c7224 */ /* 0x000fe200078e000b */
[----:B------:R-:W-:-:S05]  /*10a0*/  IADD3 RZ, P0, R5, R10, RZ ;  /* 0x0000000a05ff7210 */ /* 0x000fca0007f1e0ff */
[----:B------:R-:W-:-:S08]  /*10b0*/  IMAD.WIDE.U32.X R4, R15, R21, R12, P0 ;  /* 0x000000150f047225 */ /* 0x000fd000000e040c */
.L_x_17:
[----:B------:R-:W2:Y:S01]  /*10c0*/  LDC.64 R28, c[0x0][0x8e8] ;  /* 0x00023a00ff1c7b82 */ /* 0x000ea20000000a00 */
[-CC-:B------:R-:W-:Y:S01]  /*10d0*/  SHF.R.U64 R25, R4, R0.reuse, R5.reuse ;  /* 0x0000000004197219 */ /* 0x180fe20000001205 */
[----:B------:R-:W-:Y:S01]  /*10e0*/  IMAD.MOV.U32 R30, RZ, RZ, 0x1 ;  /* 0x00000001ff1e7424 */ /* 0x000fe200078e00ff */
[----:B------:R-:W-:Y:S02]  /*10f0*/  SHF.R.U32.HI R0, RZ, R0, R5 ;  /* 0x00000000ff007219 */ /* 0x000fe40000011605 */
[----:B------:R-:W-:-:S03]  /*1100*/  IADD3 R7, P0, RZ, -R25, RZ ;  /* 0x80000019ff077210 */ /* 0x000fc60007f1e0ff */
[----:B------:R-:W3:Y:S02]  /*1110*/  LDC R8, c[0x0][0x8c0] ;  /* 0x00023000ff087b82 */ /* 0x000ee40000000800 */
[----:B------:R-:W-:-:S04]  /*1120*/  IMAD.X R5, RZ, RZ, ~R0, P0 ;  /* 0x000000ffff057224 */ /* 0x000fc800000e0e00 */
[-C--:B------:R-:W-:Y:S02]  /*1130*/  IMAD R0, R5, R26.reuse, RZ ;  /* 0x0000001a05007224 */ /* 0x080fe400078e02ff */
[----:B------:R-:W4:Y:S01]  /*1140*/  LDC R11, c[0x0][0x8b0] ;  /* 0x00022c00ff0b7b82 */ /* 0x000f220000000800 */
[----:B------:R-:W-:-:S04]  /*1150*/  IMAD.WIDE.U32 R4, R7, R26, R16 ;  /* 0x0000001a07047225 */ /* 0x000fc800078e0010 */
[----:B------:R-:W-:Y:S02]  /*1160*/  IMAD R7, R7, R27, R0 ;  /* 0x0000001b07077224 */ /* 0x000fe400078e0200 */
[----:B------:R-:W-:Y:S01]  /*1170*/  IMAD.MOV.U32 R0, RZ, RZ, -0x1 ;  /* 0xffffffffff007424 */ /* 0x000fe200078e00ff */
[----:B------:R-:W5:Y:S01]  /*1180*/  LDC R21, c[0x0][0x900] ;  /* 0x00024000ff157b82 */ /* 0x000f620000000800 */
[----:B--2---:R-:W-:Y:S01]  /*1190*/  ISETP.NE.U32.AND P0, PT, R28, RZ, PT ;  /* 0x000000ff1c00720c */ /* 0x004fe20003f05070 */
[----:B------:R-:W-:Y:S01]  /*11a0*/  IMAD R26, R9, R24, R6 ;  /* 0x00000018091a7224 */ /* 0x000fe200078e0206 */
[----:B------:R-:W-:Y:S02]  /*11b0*/  IADD3 R5, R5, R7, RZ ;  /* 0x0000000705057210 */ /* 0x000fe40007ffe0ff */
[----:B------:R-:W-:-:S03]  /*11c0*/  ISETP.NE.AND.EX P0, PT, R29, RZ, PT, P0 ;  /* 0x000000ff1d00720c */ /* 0x000fc60003f05300 */
[----:B------:R-:W2:Y:S01]  /*11d0*/  LDC R15, c[0x0][0x8a8] ;  /* 0x00022a00ff0f7b82 */ /* 0x000ea20000000800 */
[-CC-:B---3--:R-:W-:Y:S02]  /*11e0*/  SHF.R.U64 R13, R4, R8.reuse, R5.reuse ;  /* 0x00000008040d7219 */ /* 0x188fe40000001205 */
[----:B------:R-:W-:-:S05]  /*11f0*/  SHF.R.U32.HI R4, RZ, R8, R5 ;  /* 0x00000008ff047219 */ /* 0x000fca0000011605 */
[----:B------:R-:W3:Y:S01]  /*1200*/  LDC R12, c[0x0][0x8f0] ;  /* 0x00023c00ff0c7b82 */ /* 0x000ee20000000800 */
[-CC-:B----4-:R-:W-:Y:S02]  /*1210*/  SHF.R.U64 R23, R13, R11.reuse, R4.reuse ;  /* 0x0000000b0d177219 */ /* 0x190fe40000001204 */
[----:B------:R-:W-:-:S05]  /*1220*/  SHF.R.U32.HI R4, RZ, R11, R4 ;  /* 0x0000000bff047219 */ /* 0x000fca0000011604 */
[----:B------:R-:W4:Y:S01]  /*1230*/  LDC R14, c[0x0][0x8e0] ;  /* 0x00023800ff0e7b82 */ /* 0x000f220000000800 */
[-C--:B-----5:R-:W-:Y:S02]  /*1240*/  SHF.L.U32 R0, R0, R21.reuse, RZ ;  /* 0x0000001500007219 */ /* 0x0a0fe400000006ff */
[-CC-:B------:R-:W-:Y:S02]  /*1250*/  SHF.R.U64 R24, R23, R21.reuse, R4.reuse ;  /* 0x0000001517187219 */ /* 0x180fe40000001204 */
[----:B------:R-:W-:Y:S02]  /*1260*/  SHF.R.U32.HI R5, RZ, R21, R4 ;  /* 0x00000015ff057219 */ /* 0x000fe40000011604 */
[----:B------:R-:W-:Y:S01]  /*1270*/  LOP3.LUT R10, RZ, R0, RZ, 0x33, !PT ;  /* 0x00000000ff0a7212 */ /* 0x000fe200078e33ff */
[----:B------:R-:W1:Y:S01]  /*1280*/  LDC R20, c[0x0][0x8b8] ;  /* 0x00022e00ff147b82 */ /* 0x000e620000000800 */
[----:B------:R-:W-:Y:S01]  /*1290*/  MOV R4, R24 ;  /* 0x0000001800047202 */ /* 0x000fe20000000f00 */
[----:B------:R-:W-:Y:S06]  /*12a0*/  @!P0 BRA `(.L_x_18) ;  /* 0x0000000000288947 */ /* 0x000fec0003800000 */
[----:B------:R-:W5:Y:S02]  /*12b0*/  LDC R9, c[0x0][0x8f4] ;  /* 0x00023d00ff097b82 */ /* 0x000f640000000800 */
[----:B-----5:R-:W-:-:S05]  /*12c0*/  IADD3 R9, P0, R24, R9, RZ ;  /* 0x0000000918097210 */ /* 0x020fca0007f1e0ff */
[----:B------:R-:W-:-:S04]  /*12d0*/  IMAD.X R11, RZ, RZ, R5, P0 ;  /* 0x000000ffff0b7224 */ /* 0x000fc800000e0605 */
[----:B------:R-:W-:-:S04]  /*12e0*/  IMAD.WIDE.U32 R4, R11, R28, RZ ;  /* 0x0000001c0b047225 */ /* 0x000fc800078e00ff */
[----:B------:R-:W-:-:S04]  /*12f0*/  IMAD.WIDE.U32 R6, P0, R9, R29, R4 ;  /* 0x0000001d09067225 */ /* 0x000fc80007800004 */
[----:B------:R-:W-:Y:S01]  /*1300*/  IMAD.WIDE.U32 R4, R9, R28, RZ ;  /* 0x0000001c09047225 */ /* 0x000fe200078e00ff */
[----:B------:R-:W-:-:S03]  /*1310*/  MOV R8, R7 ;  /* 0x0000000700087202 */ /* 0x000fc60000000f00 */
[----:B------:R-:W-:Y:S01]  /*1320*/  IMAD.X R9, RZ, RZ, RZ, P0 ;  /* 0x000000ffff097224 */ /* 0x000fe200000e06ff */
[----:B------:R-:W-:-:S05]  /*1330*/  IADD3 RZ, P0, R5, R6, RZ ;  /* 0x0000000605ff7210 */ /* 0x000fca0007f1e0ff */
[----:B------:R-:W-:-:S08]  /*1340*/  IMAD.WIDE.U32.X R4, R11, R29, R8, P0 ;  /* 0x0000001d0b047225 */ /* 0x000fd000000e0408 */
.L_x_18:
[----:B---3--:R-:W-:Y:S01]  /*1350*/  SHF.R.U64 R4, R4, R12, R5 ;  /* 0x0000000c04047219 */ /* 0x008fe20000001205 */
[----:B--2---:R-:W-:Y:S01]  /*1360*/  VIADD R6, R15, 0xffffffff ;  /* 0xffffffff0f067836 */ /* 0x004fe20000000000 */
[----:B------:R-:W-:Y:S02]  /*1370*/  SHF.L.U32 R0, R30, R21, RZ ;  /* 0x000000151e007219 */ /* 0x000fe400000006ff */
[----:B------:R-:W-:Y:S01]  /*1380*/  LOP3.LUT R5, R23, R10, RZ, 0xc0, !PT ;  /* 0x0000000a17057212 */ /* 0x000fe200078ec0ff */
[----:B------:R-:W-:Y:S01]  /*1390*/  IMAD.MOV R7, RZ, RZ, -R4 ;  /* 0x000000ffff077224 */ /* 0x000fe200078e0a04 */
[----:B------:R-:W-:Y:S02]  /*13a0*/  SEL R3, R3, R26, !P1 ;  /* 0x0000001a03037207 */ /* 0x000fe40004800000 */
[----:B------:R-:W-:Y:S01]  /*13b0*/  LOP3.LUT R6, R13, R6, RZ, 0xc0, !PT ;  /* 0x000000060d067212 */ /* 0x000fe200078ec0ff */
[----:B------:R-:W-:Y:S01]  /*13c0*/  IMAD R4, R0, R4, R5 ;  /* 0x0000000400047224 */ /* 0x000fe200078e0205 */
[----:B------:R-:W-:Y:S01]  /*13d0*/  R2UR UR47, R25 ;  /* 0x00000000192f72ca */ /* 0x000fe200000e0000 */
[----:B----4-:R-:W-:-:S02]  /*13e0*/  IMAD R0, R7, R14, R24 ;  /* 0x0000000e07007224 */ /* 0x010fc400078e0218 */
[----:B-1----:R-:W-:Y:S01]  /*13f0*/  IMAD R3, R4, R20, R3 ;  /* 0x0000001404037224 */ /* 0x002fe200078e0203 */
[----:B------:R-:W-:Y:S01]  /*1400*/  MOV R4, 0x1 ;  /* 0x0000000100047802 */ /* 0x000fe20000000f00 */
[----:B------:R-:W-:-:S05]  /*1410*/  IMAD R0, R0, R15, R6 ;  /* 0x0000000f00007224 */ /* 0x000fca00078e0206 */
[----:B------:R-:W-:Y:S02]  /*1420*/  SEL R62, R0, R3, !P1 ;  /* 0x00000003003e7207 */ /* 0x000fe40004800000 */
[----:B------:R-:W-:Y:S02]  /*1430*/  SEL R23, R3, R0, !P1 ;  /* 0x0000000003177207 */ /* 0x000fe40004800000 */
[----:B------:R-:W-:-:S07]  /*1440*/  PRMT R0, R4, 0x7610, R0 ;  /* 0x0000761004007816 */ /* 0x000fce0000000000 */
.L_x_16:
[----:B------:R-:W-:-:S08]  /*1450*/  NOP ;  /* 0x0000000000007918 */ /* 0x000fd00000000000 */
[----:B------:R-:W2:Y:S02]  /*1460*/  USETMAXREG.TRY_ALLOC.CTAPOOL UP0, 0xe8 ;  /* 0x000000e8000079c8 */ /* 0x000ea40008000600 */
[----:B--2---:R-:W-:-:S13]  /*1470*/  PLOP3.LUT P0, PT, PT, PT, UP0, 0x80, 0x0 ;  /* 0x000000000000781c */ /* 0x004fda0003f0f008 */
[----:B------:R-:W-:Y:S05]  /*1480*/  @!P0 BRA `(.L_x_16) ;  /* 0xfffffffc00f08947 */ /* 0x000fea000383ffff */
[----:B------:R-:W-:Y:S02]  /*1490*/  ULDC.64 UR4, c[0x0][0x590] ;  /* 0x0001640000047ab9 */ /* 0x000fe40000000a00 */
[----:B------:R-:W-:-:S04]  /*14a0*/  ISETP.NE.U32.AND P0, PT, RZ, UR4, PT ;  /* 0x00000004ff007c0c */ /* 0x000fc8000bf05070 */
[----:B------:R-:W-:-:S13]  /*14b0*/  ISETP.NE.AND.EX P0, PT, RZ, UR5, PT, P0 ;  /* 0x00000005ff007c0c */ /* 0x000fda000bf05300 */
[----:B------:R-:W-:Y:S05]  /*14c0*/  @P0 BRA `(.L_x_19) ;  /* 0x00000000002c0947 */ /* 0x000fea0003800000 */
[----:B------:R-:W-:Y:S02]  /*14d0*/  ULDC.64 UR4, c[0x0][0x588] ;  /* 0x0001620000047ab9 */ /* 0x000fe40000000a00 */
[----:B------:R-:W-:-:S04]  /*14e0*/  ISETP.NE.U32.AND P0, PT, RZ, UR4, PT ;  /* 0x00000004ff007c0c */ /* 0x000fc8000bf05070 */
[----:B------:R-:W-:-:S13]  /*14f0*/  ISETP.NE.AND.EX P0, PT, RZ, UR5, PT, P0 ;  /* 0x00000005ff007c0c */ /* 0x000fda000bf05300 */
[----:B------:R-:W-:Y:S05]  /*1500*/  @!P0 BRA `(.L_x_20) ;  /* 0x0000000000108947 */ /* 0x000fea0003800000 */
[----:B------:R-:W2:Y:S02]  /*1510*/  LDC.64 R4, c[0x0][0x588] ;  /* 0x00016200ff047b82 */ /* 0x000ea40000000a00 */
[----:B--2---:R2:W5:Y:S01]  /*1520*/  LDG.E R59, desc[UR54][R4.64] ;  /* 0x00000036043b7981 */ /* 0x004562000c1e1900 */
[----:B------:R-:W-:Y:S01]  /*1530*/  IMAD.MOV.U32 R58, RZ, RZ, 0x1 ;  /* 0x00000001ff3a7424 */ /* 0x000fe200078e00ff */
[----:B------:R-:W-:Y:S06]  /*1540*/  BRA `(.L_x_19) ;  /* 0x00000000000c7947 */ /* 0x000fec0003800000 */
.L_x_20:
[----:B------:R-:W-:Y:S01]  /*1550*/  ULDC UR4, c[0x0][0x580] ;  /* 0x0001600000047ab9 */ /* 0x000fe20000000800 */
[----:B------:R-:W-:Y:S01]  /*1560*/  IMAD.MOV.U32 R58, RZ, RZ, 0x1 ;  /* 0x00000001ff3a7424 */ /* 0x000fe200078e00ff */
[----:B------:R-:W-:-:S07]  /*1570*/  MOV R59, UR4 ;  /* 0x00000004003b7c02 */ /* 0x000fce0008000f00 */
.L_x_19:
        /* <DEDUP_REMOVED lines=8> */
[----:B------:R-:W3:Y:S02]  /*1600*/  LDC.64 R60, c[0x0][0x5a8] ;  /* 0x00016a00ff3c7b82 */ /* 0x000ee40000000a00 */
[----:B---3--:R3:W5:Y:S01]  /*1610*/  LDG.E R60, desc[UR54][R60.64] ;  /* 0x000000363c3c7981 */ /* 0x008762000c1e1900 */
[----:B------:R-:W-:Y:S05]  /*1620*/  BRA `(.L_x_21) ;  /* 0x0000000000087947 */ /* 0x000fea0003800000 */
.L_x_22:
[----:B------:R-:W-:Y:S02]  /*1630*/  ULDC UR4, c[0x0][0x5a0] ;  /* 0x0001680000047ab9 */ /* 0x000fe40000000800 */
[----:B------:R-:W-:-:S07]  /*1640*/  IMAD.U32 R60, RZ, RZ, UR4 ;  /* 0x00000004ff3c7e24 */ /* 0x000fce000f8e00ff */
.L_x_21:
[----:B------:R-:W-:Y:S01]  /*1650*/  LOP3.LUT P1, RZ, R0, 0xff, RZ, 0xc0, !PT ;  /* 0x000000ff00ff7812 */ /* 0x000fe2000782c0ff */
[----:B------:R-:W-:Y:S01]  /*1660*/  UMOV UR38, URZ ;  /* 0x0000003f00267c82 */ /* 0x000fe20008000000 */
[----:B------:R-:W-:-:S11]  /*1670*/  PLOP3.LUT P0, PT, PT, PT, PT, 0x80, 0x0 ;  /* 0x000000000000781c */ /* 0x000fd60003f0f070 */
[----:B------:R-:W-:Y:S05]  /*1680*/  @!P1 BRA `(.L_x_23) ;  /* 0x0000005800749947 */ /* 0x000fea0003800000 */
[----:B------:R-:W-:Y:S01]  /*1690*/  ULDC UR4, c[0x0][0x28c] ;  /* 0x0000a30000047ab9 */ /* 0x000fe20000000800 */
[----:B------:R-:W-:Y:S01]  /*16a0*/  LOP3.LUT R63, R22, 0x1, RZ, 0xfc, !PT ;  /* 0x00000001163f7812 */ /* 0x000fe200078efcff */
[----:B------:R-:W-:Y:S01]  /*16b0*/  UIADD3 UR4, UR4, 0x3f, URZ ;  /* 0x0000003f04047890 */ /* 0x000fe2000fffe03f */
[----:B------:R-:W-:Y:S01]  /*16c0*/  LOP3.LUT R65, R19, 0x1, RZ, 0xfc, !PT ;  /* 0x0000000113417812 */ /* 0x000fe200078efcff */
[----:B------:R-:W-:Y:S01]  /*16d0*/  ULDC.64 UR56, c[0x0][0x198] ;  /* 0x0000660000387ab9 */ /* 0x000fe20000000a00 */
[----:B------:R-:W-:Y:S01]  /*16e0*/  UMOV UR49, 0x1 ;  /* 0x0000000100317882 */ /* 0x000fe20000000000 */
[----:B------:R-:W-:Y:S01]  /*16f0*/  USHF.R.S32.HI UR5, URZ, 0x1f, UR4 ;  /* 0x0000001f3f057899 */ /* 0x000fe20008011404 */
[----:B------:R-:W-:Y:S01]  /*1700*/  UMOV UR39, URZ ;  /* 0x0000003f00277c82 */ /* 0x000fe20008000000 */
[----:B------:R-:W-:Y:S02]  /*1710*/  UMOV UR40, URZ ;  /* 0x0000003f00287c82 */ /* 0x000fe40008000000 */
[----:B------:R-:W-:Y:S01]  /*1720*/  ULEA.HI UR5, UR5, UR4, URZ, 0x6 ;  /* 0x0000000405057291 */ /* 0x000fe2000f8f303f */
[----:B------:R-:W-:Y:S01]  /*1730*/  UMOV UR43, URZ ;  /* 0x0000003f002b7c82 */ /* 0x000fe20008000000 */
[----:B------:R-:W-:-:S02]  /*1740*/  UMOV UR38, URZ ;  /* 0x0000003f00267c82 */ /* 0x000fc40008000000 */
[----:B------:R-:W-:Y:S01]  /*1750*/  USHF.R.S32.HI UR50, URZ, 0x6, UR5 ;  /* 0x000000063f327899 */ /* 0x000fe20008011405 */
[----:B------:R-:W-:-:S11]  /*1760*/  UMOV UR48, URZ ;  /* 0x0000003f00307c82 */ /* 0x000fd60008000000 */
.L_x_173:
[----:B------:R-:W-:Y:S01]  /*1770*/  LOP3.LUT R0, R18, 0x80, RZ, 0xc0, !PT ;  /* 0x0000008012007812 */ /* 0x000fe200078ec0ff */
[----:B------:R-:W4:Y:S01]  /*1780*/  S2UR UR51, SR_CgaCtaId ;  /* 0x00000000003379c3 */ /* 0x000f220000008800 */
[----:B------:R-:W-:Y:S02]  /*1790*/  UMOV UR52, 0x400 ;  /* 0x0000040000347882 */ /* 0x000fe40000000000 */
[----:B------:R-:W-:-:S06]  /*17a0*/  SHF.R.U32.HI R0, RZ, 0x7, R0 ;  /* 0x00000007ff007819 */ /* 0x000fcc0000011600 */
[----:B-1----:R-:W1:Y:S01]  /*17b0*/  SHFL.IDX PT, R0, R0, RZ, 0x1f ;  /* 0x00001fff00007589 */ /* 0x002e6200000e0000 */
[----:B----4-:R-:W-:Y:S01]  /*17c0*/  ULEA UR52, UR51, UR52, 0x18 ;  /* 0x0000003433347291 */ /* 0x010fe2000f8ec03f */
[----:B-1----:R-:W-:-:S13]  /*17d0*/  R2UR UR4, R0 ;  /* 0x00000000000472ca */ /* 0x002fda00000e0000 */
[----:B------:R-:W-:-:S04]  /*17e0*/  ULEA.HI UR5, UR4, UR4, URZ, 0x1 ;  /* 0x0000000404057291 */ /* 0x000fc8000f8f083f */
[----:B------:R-:W-:-:S04]  /*17f0*/  ULOP3.LUT UR5, UR5, 0x7fffe, URZ, 0xc0, !UPT ;  /* 0x0007fffe05057892 */ /* 0x000fc8000f8ec03f */
[----:B------:R-:W-:-:S03]  /*1800*/  UIADD3 UR5, UR4, -UR5, URZ ;  /* 0x8000000504057290 */ /* 0x000fc6000fffe03f */
[----:B------:R-:W-:Y:S01]  /*1810*/  ULDC UR4, c[0x0][0x28c] ;  /* 0x0000a30000047ab9 */ /* 0x000fe20000000800 */
[----:B------:R-:W-:Y:S01]  /*1820*/  ULEA UR5, UR5, UR52, 0xd ;  /* 0x0000003405057291 */ /* 0x000fe2000f8e683f */
[----:B------:R-:W-:-:S03]  /*1830*/  ISETP.LT.AND P0, PT, RZ, UR4, PT ;  /* 0x00000004ff007c0c */ /* 0x000fc6000bf01270 */
[----:B------:R-:W-:-:S04]  /*1840*/  UIADD3 UR5, UR5, 0x6400, URZ ;  /* 0x0000640005057890 */ /* 0x000fc8000fffe03f */
[----:B------:R-:W-:-:S04]  /*1850*/  USHF.R.U32.HI UR5, URZ, 0x4, UR5 ;  /* 0x000000043f057899 */ /* 0x000fc80008011605 */
[----:B------:R-:W-:Y:S02]  /*1860*/  ULOP3.LUT UR44, UR5, 0x3fff, URZ, 0xc0, !UPT ;  /* 0x00003fff052c7892 */ /* 0x000fe4000f8ec03f */
[----:B------:R-:W-:Y:S10]  /*1870*/  @P0 BRA `(.L_x_24) ;  /* 0x0000000000400947 */ /* 0x000ff40003800000 */
[----:B------:R-:W-:Y:S01]  /*1880*/  MOV R0, 0x0 ;  /* 0x0000000000007802 */ /* 0x000fe20000000f00 */
[----:B------:R-:W-:Y:S01]  /*1890*/  ULDC.64 UR4, c[0x4][0x70] ;  /* 0x01001c0000047ab9 */ /* 0x000fe20000000a00 */
[----:B------:R-:W-:Y:S01]  /*18a0*/  ULDC.64 UR6, c[0x4][0x8] ;  /* 0x0100020000067ab9 */ /* 0x000fe20000000a00 */
[----:B--2---:R-:W-:Y:S01]  /*18b0*/  IMAD.U32 R4, RZ, RZ, UR4 ;  /* 0x00000004ff047e24 */ /* 0x004fe2000f8e00ff */
[----:B------:R1:W2:Y:S01]  /*18c0*/  LDC.64 R14, c[0x4][R0] ;  /* 0x01000000000e7b82 */ /* 0x0002a20000000a00 */
[----:B------:R-:W-:Y:S01]  /*18d0*/  MOV R5, UR5 ;  /* 0x0000000500057c02 */ /* 0x000fe20008000f00 */
[----:B------:R-:W-:Y:S01]  /*18e0*/  ULDC.64 UR4, c[0x4][0x78] ;  /* 0x01001e0000047ab9 */ /* 0x000fe20000000a00 */
[----:B------:R-:W-:Y:S01]  /*18f0*/  MOV R10, UR6 ;  /* 0x00000006000a7c02 */ /* 0x000fe20008000f00 */
[----:B------:R-:W-:Y:S01]  /*1900*/  IMAD.U32 R6, RZ, RZ, UR4 ;  /* 0x00000004ff067e24 */ /* 0x000fe2000f8e00ff */
[----:B------:R-:W-:Y:S01]  /*1910*/  MOV R12, 0x1 ;  /* 0x00000001000c7802 */ /* 0x000fe20000000f00 */
[----:B------:R-:W-:-:S02]  /*1920*/  IMAD.U32 R7, RZ, RZ, UR5 ;  /* 0x00000005ff077e24 */ /* 0x000fc4000f8e00ff */
[----:B------:R-:W-:Y:S02]  /*1930*/  IMAD.U32 R11, RZ, RZ, UR7 ;  /* 0x00000007ff0b7e24 */ /* 0x000fe4000f8e00ff */
[----:B------:R-:W-:Y:S02]  /*1940*/  IMAD.MOV.U32 R8, RZ, RZ, 0x1e1 ;  /* 0x000001e1ff087424 */ /* 0x000fe400078e00ff */
[----:B-1----:R-:W-:-:S07]  /*1950*/  IMAD.MOV.U32 R13, RZ, RZ, RZ ;  /* 0x000000ffff0d7224 */ /* 0x002fce00078e00ff */
[----:B------:R-:W-:-:S07]  /*1960*/  LEPC R20, `(.L_x_24) ;  /* 0x000000001014794e */ /* 0x000fce0000000000 */
[----:B--23-5:R-:W-:Y:S05]  /*1970*/  CALL.ABS.NOINC R14 ;  /* 0x000000000e007343 */ /* 0x02cfea0003c00000 */
.L_x_24:
[----:B------:R-:W-:-:S13]  /*1980*/  ISETP.NE.AND P0, PT, R63, 0x3, PT ;  /* 0x000000033f00780c */ /* 0x000fda0003f05270 */
[----:B------:R-:W-:Y:S05]  /*1990*/  @!P0 BRA `(.L_x_25) ;  /* 0x0000000000048947 */ /* 0x000fea0003800000 */
[----:B------:R-:W-:Y:S01]  /*19a0*/  BPT.TRAP 0x1 ;  /* 0x000000040000795c */ /* 0x000fe20000300000 */
.L_x_25:
[----:B------:R-:W-:Y:S01]  /*19b0*/  IMAD.U32 R3, RZ, RZ, UR43 ;  /* 0x0000002bff037e24 */ /* 0x000fe2000f8e00ff */
[----:B------:R-:W-:-:S04]  /*19c0*/  MOV R0, UR40 ;  /* 0x0000002800007c02 */ /* 0x000fc80008000f00 */
[----:B------:R-:W-:Y:S02]  /*19d0*/  LEA R3, R3, UR52, 0x3 ;  /* 0x0000003403037c11 */ /* 0x000fe4000f8e18ff */
[----:B------:R-:W-:-:S04]  /*19e0*/  SHF.L.U32 R0, R0, 0x1f, RZ ;  /* 0x0000001f00007819 */ /* 0x000fc800000006ff */
[----:B------:R1:W4:Y:S01]  /*19f0*/  SYNCS.PHASECHK.TRANS64.TRYWAIT P1, [R3+URZ], R0 ;  /* 0x00000000030075a7 */ /* 0x000322000802017f */
[----:B------:R-:W-:Y:S05]  /*1a00*/  @!P0 BRA `(.L_x_26) ;  /* 0x0000000000048947 */ /* 0x000fea0003800000 */
[----:B------:R-:W-:Y:S01]  /*1a10*/  BPT.TRAP 0x1 ;  /* 0x000000040000795c */ /* 0x000fe20000300000 */
.L_x_26:
[----:B----4-:R-:W-:Y:S05]  /*1a20*/  @P1 BRA `(.L_x_27) ;  /* 0x0000000000081947 */ /* 0x010fea0003800000 */
[----:B------:R-:W4:Y:S02]  /*1a30*/  SYNCS.PHASECHK.TRANS64.TRYWAIT P1, [R3+URZ], R0 ;  /* 0x00000000030075a7 */ /* 0x000f24000802017f */
[----:B----4-:R-:W-:Y:S05]  /*1a40*/  @!P1 BRA `(.L_x_28) ;  /* 0x0000008000509947 */ /* 0x010fea0003800000 */
.L_x_27:
[----:B------:R-:W-:-:S04]  /*1a50*/  UISETP.LT.AND UP0, UPT, UR50, 0x1, UPT ;  /* 0x000000013200788c */ /* 0x000fc8000bf01270 */
[----:B------:R-:W-:-:S06]  /*1a60*/  USEL UR4, UR50, 0x1, UP0 ;  /* 0x0000000132047887 */ /* 0x000fcc0008000000 */
[----:B-1--4-:R-:W-:Y:S01]  /*1a70*/  IMAD.U32 R0, RZ, RZ, UR4 ;  /* 0x00000004ff007e24 */ /* 0x012fe2000f8e00ff */
[----:B------:R-:W-:Y:S05]  /*1a80*/  WARPSYNC.ALL ;  /* 0x0000000000007948 */ /* 0x000fea0003800000 */
[----:B------:R-:W-:-:S04]  /*1a90*/  IADD3 R0, -R0, UR50, RZ ;  /* 0x0000003200007c10 */ /* 0x000fc8000fffe1ff */
[----:B------:R-:W-:Y:S01]  /*1aa0*/  ISETP.GE.AND P1, PT, R0, 0x1, PT ;  /* 0x000000010000780c */ /* 0x000fe20003f26270 */
[----:B------:R-:W-:Y:S01]  /*1ab0*/  UIADD3 UR4, UR52, 0x26400, URZ ;  /* 0x0002640034047890 */ /* 0x000fe2000fffe03f */
[----:B------:R-:W-:Y:S01]  /*1ac0*/  WARPGROUP.ARRIVE ;  /* 0x00000000000079c5 */ /* 0x000fe20000000000 */
[----:B------:R-:W-:Y:S02]  /*1ad0*/  ULOP3.LUT UR8, UR44, 0x10000, URZ, 0xfc, !UPT ;  /* 0x000100002c087892 */ /* 0x000fe4000f8efc3f */
[----:B------:R-:W-:Y:S02]  /*1ae0*/  USHF.R.U32.HI UR4, URZ, 0x4, UR4 ;  /* 0x000000043f047899 */ /* 0x000fe40008011604 */
[----:B------:R-:W-:Y:S02]  /*1af0*/  ULEA UR10, UR43, UR8, 0xa ;  /* 0x000000082b0a7291 */ /* 0x000fe4000f8e503f */
[----:B------:R-:W-:Y:S01]  /*1b00*/  ULOP3.LUT UR4, UR4, 0x3fff, URZ, 0xc0, !UPT ;  /* 0x00003fff04047892 */ /* 0x000fe2000f8ec03f */
[----:B------:R-:W-:Y:S01]  /*1b10*/  UMOV UR5, 0x40000040 ;  /* 0x4000004000057882 */ /* 0x000fe20000000000 */
[----:B------:R-:W-:-:S02]  /*1b20*/  UMOV UR7, 0x40000040 ;  /* 0x4000004000077882 */ /* 0x000fc40000000000 */
[----:B------:R-:W-:-:S03]  /*1b30*/  ULOP3.LUT UR9, UR4, 0x10000, URZ, 0xfc, !UPT ;  /* 0x0001000004097892 */ /* 0x000fc6000f8efc3f */
[----:B------:R-:W-:Y:S01]  /*1b40*/  UMOV UR4, UR10 ;  /* 0x0000000a00047c82 */ /* 0x000fe20008000000 */
[----:B------:R-:W-:-:S07]  /*1b50*/  ULEA UR11, UR43, UR9, 0x9 ;  /* 0x000000092b0b7291 */ /* 0x000fce000f8e483f */
[----:B------:R-:W-:Y:S02]  /*1b60*/  UMOV UR6, UR11 ;  /* 0x0000000b00067c82 */ /* 0x000fe40008000000 */
[----:B------:R-:W-:Y:S01]  /*1b70*/  HGMMA.64x64x16.F32 R24, gdesc[UR4], RZ, !UPT, gsb0 ;  /* 0x00e00000041879f0 */ /* 0x000fe2000c0008ff */
[----:B------:R-:W-:Y:S02]  /*1b80*/  UIADD3 UR4, UR10, 0x2, URZ ;  /* 0x000000020a047890 */ /* 0x000fe4000fffe03f */
[----:B------:R-:W-:Y:S01]  /*1b90*/  UIADD3 UR6, UR11, 0x2, URZ ;  /* 0x000000020b067890 */ /* 0x000fe2000fffe03f */
[----:B------:R-:W-:Y:S01]  /*1ba0*/  UMOV UR5, 0x40000040 ;  /* 0x4000004000057882 */ /* 0x000fe20000000000 */
[----:B------:R-:W-:Y:S01]  /*1bb0*/  UMOV UR7, 0x40000040 ;  /* 0x4000004000077882 */ /* 0x000fe20000000000 */
[----:B------:R-:W-:Y:S02]  /*1bc0*/  WARPGROUP.DEPBAR.LE gsb0, 0x0 ;  /* 0x00008000000079c5 */ /* 0x000fe40000010000 */
[----:B------:R-:W-:-:S06]  /*1bd0*/  WARPGROUP.ARRIVE ;  /* 0x00000000000079c5 */ /* 0x000fcc0000000000 */
[----:B------:R-:W-:Y:S01]  /*1be0*/  HGMMA.64x64x16.F32 R24, gdesc[UR4], R24, gsb0 ;  /* 0x00e00000041879f0 */ /* 0x000fe20008000818 */
        /* <DEDUP_REMOVED lines=13> */
[----:B------:R-:W-:Y:S03]  /*1cc0*/  HGMMA.64x64x16.F32 R24, gdesc[UR4], R24, gsb0 ;  /* 0x00e00000041879f0 */ /* 0x000fe60008000818 */
[----:B------:R-:W-:Y:S02]  /*1cd0*/  WARPGROUP.DEPBAR.LE gsb0, 0x0 ;  /* 0x00008000000079c5 */ /* 0x000fe40000010000 */
[----:B------:R-:W-:Y:S05]  /*1ce0*/  @!P1 BRA `(.L_x_29) ;  /* 0x0000000400109947 */ /* 0x000fea0003800000 */
[----:B------:R-:W-:Y:S02]  /*1cf0*/  UIADD3 UR4, UR43, 0x1, URZ ;  /* 0x000000012b047890 */ /* 0x000fe4000fffe03f */
[----:B------:R-:W-:Y:S02]  /*1d00*/  IMAD.U32 R3, RZ, RZ, UR43 ;  /* 0x0000002bff037e24 */ /* 0x000fe4000f8e00ff */
[----:B------:R-:W-:-:S04]  /*1d10*/  UISETP.NE.AND UP0, UPT, UR4, 0x8, UPT ;  /* 0x000000080400788c */ /* 0x000fc8000bf05270 */
[----:B------:R-:W-:Y:S02]  /*1d20*/  USEL UR5, URZ, 0x1, UP0 ;  /* 0x000000013f057887 */ /* 0x000fe40008000000 */
[----:B------:R-:W-:Y:S02]  /*1d30*/  USEL UR10, UR4, URZ, UP0 ;  /* 0x0000003f040a7287 */ /* 0x000fe40008000000 */
[----:B------:R-:W-:-:S06]  /*1d40*/  ULOP3.LUT UR5, UR40, UR5, URZ, 0x3c, !UPT ;  /* 0x0000000528057292 */ /* 0x000fcc000f8e3c3f */
[----:B------:R-:W-:-:S07]  /*1d50*/  MOV R6, UR5 ;  /* 0x0000000500067c02 */ /* 0x000fce0008000f00 */
.L_x_36:
[----:B------:R-:W-:Y:S05]  /*1d60*/  @!P0 BRA `(.L_x_30) ;  /* 0x0000000000048947 */ /* 0x000fea0003800000 */
[----:B------:R-:W-:Y:S01]  /*1d70*/  BPT.TRAP 0x1 ;  /* 0x000000040000795c */ /* 0x000fe20000300000 */
.L_x_30:
[----:B------:R-:W-:Y:S01]  /*1d80*/  ULEA UR4, UR10, UR52, 0x3 ;  /* 0x000000340a047291 */ /* 0x000fe2000f8e183f */
[----:B--2---:R-:W-:-:S08]  /*1d90*/  SHF.L.U32 R4, R6, 0x1f, RZ ;  /* 0x0000001f06047819 */ /* 0x004fd000000006ff */
[----:B------:R1:W2:Y:S01]  /*1da0*/  SYNCS.PHASECHK.TRANS64.TRYWAIT P1, [UR4], R4 ;  /* 0x00000004ff0075a7 */ /* 0x0002a20008020144 */
[----:B------:R-:W-:Y:S05]  /*1db0*/  @!P0 BRA `(.L_x_31) ;  /* 0x0000000000048947 */ /* 0x000fea0003800000 */
[----:B------:R-:W-:Y:S01]  /*1dc0*/  BPT.TRAP 0x1 ;  /* 0x000000040000795c */ /* 0x000fe20000300000 */
.L_x_31:
[----:B--2---:R-:W-:Y:S05]  /*1dd0*/  @P1 BRA `(.L_x_32) ;  /* 0x0000000000081947 */ /* 0x004fea0003800000 */
[----:B------:R-:W2:Y:S02]  /*1de0*/  SYNCS.PHASECHK.TRANS64.TRYWAIT P1, [UR4], R4 ;  /* 0x00000004ff0075a7 */ /* 0x000ea40008020144 */
[----:B--2---:R-:W-:Y:S05]  /*1df0*/  @!P1 BRA `(.L_x_33) ;  /* 0x0000007c00789947 */ /* 0x004fea0003800000 */
.L_x_32:
[----:B------:R-:W-:Y:S01]  /*1e00*/  ULEA UR11, UR10, UR8, 0xa ;  /* 0x000000080a0b7291 */ /* 0x000fe2000f8e503f */
[----:B------:R-:W-:Y:S01]  /*1e10*/  WARPGROUP.ARRIVE ;  /* 0x00000000000079c5 */ /* 0x000fe20000000000 */
[----:B------:R-:W-:Y:S01]  /*1e20*/  ULEA UR12, UR10, UR9, 0x9 ;  /* 0x000000090a0c7291 */ /* 0x000fe2000f8e483f */
[----:B------:R-:W-:Y:S01]  /*1e30*/  UMOV UR5, 0x40000040 ;  /* 0x4000004000057882 */ /* 0x000fe20000000000 */
[----:B------:R-:W-:-:S03]  /*1e40*/  UMOV UR7, 0x40000040 ;  /* 0x4000004000077882 */ /* 0x000fc60000000000 */
[----:B------:R-:W-:Y:S02]  /*1e50*/  UMOV UR4, UR11 ;  /* 0x0000000b00047c82 */ /* 0x000fe40008000000 */
[----:B------:R-:W-:Y:S02]  /*1e60*/  UMOV UR6, UR12 ;  /* 0x0000000c00067c82 */ /* 0x000fe40008000000 */
[----:B------:R-:W-:Y:S01]  /*1e70*/  HGMMA.64x64x16.F32 R24, gdesc[UR4], R24, gsb0 ;  /* 0x00e00000041879f0 */ /* 0x000fe20008000818 */
[----:B------:R-:W-:Y:S02]  /*1e80*/  UIADD3 UR4, UR11, 0x2, URZ ;  /* 0x000000020b047890 */ /* 0x000fe4000fffe03f */
[----:B------:R-:W-:Y:S01]  /*1e90*/  UIADD3 UR6, UR12, 0x2, URZ ;  /* 0x000000020c067890 */ /* 0x000fe2000fffe03f */
[----:B------:R-:W-:Y:S01]  /*1ea0*/  UMOV UR5, 0x40000040 ;  /* 0x4000004000057882 */ /* 0x000fe20000000000 */
[----:B------:R-:W-:Y:S01]  /*1eb0*/  UMOV UR7, 0x40000040 ;  /* 0x4000004000077882 */ /* 0x000fe20000000000 */
[----:B------:R-:W-:-:S02]  /*1ec0*/  WARPGROUP.DEPBAR.LE gsb0, 0x0 ;  /* 0x00008000000079c5 */ /* 0x000fc40000010000 */
        /* <DEDUP_REMOVED lines=18> */
[----:B------:R-:W-:Y:S01]  /*1ff0*/  BPT.TRAP 0x1 ;  /* 0x000000040000795c */ /* 0x000fe20000300000 */
.L_x_34:
[----:B------:R-:W-:-:S13]  /*2000*/  ISETP.NE.AND P1, PT, R57, RZ, PT ;  /* 0x000000ff3900720c */ /* 0x000fda0003f25270 */
[----:B-12---:R-:W-:-:S05]  /*2010*/  @P1 LEA R4, R3, UR52, 0x3 ;  /* 0x0000003403041c11 */ /* 0x006fca000f8e18ff */
[----:B------:R-:W-:-:S05]  /*2020*/  @P1 VIADD R5, R4, 0x40 ;  /* 0x0000004004051836 */ /* 0x000fca0000000000 */
[----:B------:R-:W-:-:S04]  /*2030*/  @P1 PRMT R5, R56, 0x654, R5 ;  /* 0x0000065438051816 */ /* 0x000fc80000000005 */
[----:B------:R1:W-:Y:S01]  /*2040*/  @P1 SYNCS.ARRIVE.TRANS64.RED.A1T0 RZ, [R5+URZ], RZ ;  /* 0x000000ff05ff19a7 */ /* 0x0003e2000810043f */
[----:B------:R-:W-:-:S13]  /*2050*/  ISETP.GT.U32.AND P1, PT, R22, 0x1, PT ;  /* 0x000000011600780c */ /* 0x000fda0003f24070 */
[----:B-1----:R-:W-:Y:S05]  /*2060*/  @P1 BRA `(.L_x_35) ;  /* 0x0000000000041947 */ /* 0x002fea0003800000 */
[----:B------:R-:W-:Y:S01]  /*2070*/  BPT.TRAP 0x1 ;  /* 0x000000040000795c */ /* 0x000fe20000300000 */
.L_x_35:
[----:B------:R-:W-:Y:S01]  /*2080*/  UIADD3 UR10, UR10, 0x1, URZ ;  /* 0x000000010a0a7890 */ /* 0x000fe2000fffe03f */
[C---:B------:R-:W-:Y:S01]  /*2090*/  ISETP.GT.AND P2, PT, R0.reuse, 0x1, PT ;  /* 0x000000010000780c */ /* 0x040fe20003f44270 */
[----:B------:R-:W-:Y:S01]  /*20a0*/  VIADD R3, R3, 0x1 ;  /* 0x0000000103037836 */ /* 0x000fe20000000000 */
[----:B------:R-:W-:Y:S01]  /*20b0*/  IADD3 R0, R0, -0x1, RZ ;  /* 0xffffffff00007810 */ /* 0x000fe20007ffe0ff */
[----:B------:R-:W-:-:S03]  /*20c0*/  UISETP.NE.AND UP0, UPT, UR10, 0x8, UPT ;  /* 0x000000080a00788c */ /* 0x000fc6000bf05270 */
[C---:B------:R-:W-:Y:S01]  /*20d0*/  ISETP.NE.AND P1, PT, R3.reuse, 0x8, PT ;  /* 0x000000080300780c */ /* 0x040fe20003f25270 */
[----:B------:R-:W-:Y:S02]  /*20e0*/  USEL UR4, URZ, 0x1, UP0 ;  /* 0x000000013f047887 */ /* 0x000fe40008000000 */
[----:B------:R-:W-:Y:S01]  /*20f0*/  USEL UR10, UR10, URZ, UP0 ;  /* 0x0000003f0a0a7287 */ /* 0x000fe20008000000 */
[----:B------:R-:W-:-:S03]  /*2100*/  SEL R3, R3, RZ, P1 ;  /* 0x000000ff03037207 */ /* 0x000fc60000800000 */
[----:B------:R-:W-:Y:S01]  /*2110*/  LOP3.LUT R6, R6, UR4, RZ, 0x3c, !PT ;  /* 0x0000000406067c12 */ /* 0x000fe2000f8e3cff */
[----:B------:R-:W-:Y:S07]  /*2120*/  @P2 BRA `(.L_x_36) ;  /* 0xfffffffc000c2947 */ /* 0x000fee000383ffff */
.L_x_29:
[----:B------:R-:W1:Y:S02]  /*2130*/  LDC R0, c[0x0][0x28c] ;  /* 0x0000a300ff007b82 */ /* 0x000e640000000800 */
[----:B-1----:R-:W-:-:S13]  /*2140*/  ISETP.GE.AND P1, PT, R0, 0x1, PT ;  /* 0x000000010000780c */ /* 0x002fda0003f26270 */
[----:B------:R-:W-:Y:S05]  /*2150*/  @!P1 BRA `(.L_x_37) ;  /* 0x0000000000449947 */ /* 0x000fea0003800000 */
[----:B------:R-:W-:Y:S05]  /*2160*/  @!P0 BRA `(.L_x_38) ;  /* 0x0000000000048947 */ /* 0x000fea0003800000 */
[----:B------:R-:W-:Y:S01]  /*2170*/  BPT.TRAP 0x1 ;  /* 0x000000040000795c */ /* 0x000fe20000300000 */
.L_x_38:
[----:B------:R-:W-:Y:S01]  /*2180*/  ISETP.NE.AND P0, PT, R57, RZ, PT ;  /* 0x000000ff3900720c */ /* 0x000fe20003f05270 */
[----:B------:R-:W-:Y:S01]  /*2190*/  UISETP.LT.AND UP1, UPT, UR50, 0x1, UPT ;  /* 0x000000013200788c */ /* 0x000fe2000bf21270 */
[----:B------:R-:W-:-:S11]  /*21a0*/  MOV R3, UR52 ;  /* 0x0000003400037c02 */ /* 0x000fd60008000f00 */
[----:B------:R-:W-:-:S05]  /*21b0*/  VOTEU.ANY UP0, P0 ;  /* 0x00000000003f7886 */ /* 0x000fca0000000100 */
[----:B------:R-:W-:-:S04]  /*21c0*/  @UP0 USEL UR4, UR50, 0x1, UP1 ;  /* 0x0000000132040887 */ /* 0x000fc80008800000 */
[----:B------:R-:W-:-:S06]  /*21d0*/  @UP0 UIADD3 UR4, UR43, UR50, -UR4 ;  /* 0x000000322b040290 */ /* 0x000fcc000fffe804 */
[----:B------:R-:W-:-:S04]  /*21e0*/  IMAD.U32 R0, RZ, RZ, UR4 ;  /* 0x00000004ff007e24 */ /* 0x000fc8000f8e00ff */
[----:B------:R-:W-:-:S05]  /*21f0*/  @P0 IMAD.SHL.U32 R0, R0, 0x8, RZ ;  /* 0x0000000800000824 */ /* 0x000fca00078e00ff */
[----:B------:R-:W-:-:S04]  /*2200*/  @P0 LOP3.LUT R0, R0, 0x38, RZ, 0xc0, !PT ;  /* 0x0000003800000812 */ /* 0x000fc800078ec0ff */
[----:B------:R-:W-:-:S04]  /*2210*/  @P0 IADD3 R3, R3, 0x40, R0 ;  /* 0x0000004003030810 */ /* 0x000fc80007ffe000 */
[----:B------:R-:W-:-:S04]  /*2220*/  @P0 PRMT R3, R56, 0x654, R3 ;  /* 0x0000065438030816 */ /* 0x000fc80000000003 */
[----:B------:R1:W-:Y:S01]  /*2230*/  @P0 SYNCS.ARRIVE.TRANS64.RED.A1T0 RZ, [R3+URZ], RZ ;  /* 0x000000ff03ff09a7 */ /* 0x0003e2000810043f */
[----:B------:R-:W-:-:S13]  /*2240*/  ISETP.GT.U32.AND P0, PT, R22, 0x1, PT ;  /* 0x000000011600780c */ /* 0x000fda0003f04070 */
[----:B-1----:R-:W-:Y:S05]  /*2250*/  @P0 BRA `(.L_x_37) ;  /* 0x0000000000040947 */ /* 0x002fea0003800000 */
[----:B------:R-:W-:Y:S01]  /*2260*/  BPT.TRAP 0x1 ;  /* 0x000000040000795c */ /* 0x000fe20000300000 */
.L_x_37:
[----:B------:R-:W-:Y:S01]  /*2270*/  UIADD3 UR4, UR52, 0x200, URZ ;  /* 0x0000020034047890 */ /* 0x000fe2000fffe03f */
[----:B------:R-:W-:Y:S02]  /*2280*/  R2UR UR46, R23 ;  /* 0x00000000172e72ca */ /* 0x000fe400000e0000 */
[----:B------:R-:W-:Y:S01]  /*2290*/  R2UR UR45, R62 ;  /* 0x000000003e2d72ca */ /* 0x000fe200000e0000 */
[----:B------:R-:W-:-:S06]  /*22a0*/  ULOP3.LUT UP0, URZ, UR4, 0x1bf, URZ, 0xc0, !UPT ;  /* 0x000001bf043f7892 */ /* 0x000fcc000f80c03f */
[----:B------:R-:W-:-:S04]  /*22b0*/  PLOP3.LUT P0, PT, PT, PT, UP0, 0x80, 0x0 ;  /* 0x000000000000781c */ /* 0x000fc80003f0f008 */
[----:B------:R-:W-:Y:S02]  /*22c0*/  USHF.L.U32 UR46, UR46, 0x7, URZ ;  /* 0x000000072e2e7899 */ /* 0x000fe4000800063f */
[----:B------:R-:W-:-:S07]  /*22d0*/  USHF.L.U32 UR45, UR45, 0x6, URZ ;  /* 0x000000062d2d7899 */ /* 0x000fce000800063f */
[----:B------:R-:W-:Y:S05]  /*22e0*/  @!P0 BRA `(.L_x_39) ;  /* 0x00000000007c8947 */ /* 0x000fea0003800000 */
[----:B------:R-:W-:Y:S01]  /*22f0*/  MOV R23, 0x0 ;  /* 0x0000000000177802 */ /* 0x000fe20000000f00 */
[----:B------:R-:W-:Y:S01]  /*2300*/  ULDC.64 UR4, c[0x4][0x80] ;  /* 0x0100200000047ab9 */ /* 0x000fe20000000a00 */
[----:B------:R-:W-:Y:S01]  /*2310*/  ULDC.64 UR6, c[0x4][0x10] ;  /* 0x0100040000067ab9 */ /* 0x000fe20000000a00 */
[----:B--2---:R-:W-:Y:S01]  /*2320*/  IMAD.U32 R4, RZ, RZ, UR4 ;  /* 0x00000004ff047e24 */ /* 0x004fe2000f8e00ff */
[----:B------:R1:W2:Y:S01]  /*2330*/  LDC.64 R14, c[0x4][R23] ;  /* 0x01000000170e7b82 */ /* 0x0002a20000000a00 */
[----:B------:R-:W-:Y:S01]  /*2340*/  IMAD.U32 R5, RZ, RZ, UR5 ;  /* 0x00000005ff057e24 */ /* 0x000fe2000f8e00ff */
[----:B------:R-:W-:Y:S01]  /*2350*/  ULDC.64 UR4, c[0x4][0x88] ;  /* 0x0100220000047ab9 */ /* 0x000fe20000000a00 */
[----:B------:R-:W-:Y:S01]  /*2360*/  IMAD.U32 R10, RZ, RZ, UR6 ;  /* 0x00000006ff0a7e24 */ /* 0x000fe2000f8e00ff */
[----:B------:R-:W-:Y:S01]  /*2370*/  MOV R6, UR4 ;  /* 0x0000000400067c02 */ /* 0x000fe20008000f00 */
[----:B------:R-:W-:Y:S01]  /*2380*/  IMAD.U32 R7, RZ, RZ, UR5 ;  /* 0x00000005ff077e24 */ /* 0x000fe2000f8e00ff */
[----:B------:R-:W-:Y:S01]  /*2390*/  MOV R11, UR7 ;  /* 0x00000007000b7c02 */ /* 0x000fe20008000f00 */
[----:B------:R-:W-:Y:S01]  /*23a0*/  IMAD.MOV.U32 R8, RZ, RZ, 0x70 ;  /* 0x00000070ff087424 */ /* 0x000fe200078e00ff */
[----:B------:R-:W-:Y:S01]  /*23b0*/  MOV R13, RZ ;  /* 0x000000ff000d7202 */ /* 0x000fe20000000f00 */
[----:B-1----:R-:W-:-:S07]  /*23c0*/  IMAD.MOV.U32 R12, RZ, RZ, 0x1 ;  /* 0x00000001ff0c7424 */ /* 0x002fce00078e00ff */
[----:B------:R-:W-:-:S07]  /*23d0*/  LEPC R20, `(.L_x_40) ;  /* 0x000000001014794e */ /* 0x000fce0000000000 */
[----:B--23-5:R-:W-:Y:S05]  /*23e0*/  CALL.ABS.NOINC R14 ;  /* 0x000000000e007343 */ /* 0x02cfea0003c00000 */
.L_x_40:
[----:B------:R1:W2:Y:S01]  /*23f0*/  LDC.64 R14, c[0x4][R23] ;  /* 0x01000000170e7b82 */ /* 0x0002a20000000a00 */
[----:B------:R-:W-:Y:S01]  /*2400*/  ULDC.64 UR4, c[0x4][0x80] ;  /* 0x0100200000047ab9 */ /* 0x000fe20000000a00 */
[----:B------:R-:W-:Y:S01]  /*2410*/  ULDC.64 UR6, c[0x4][0x10] ;  /* 0x0100040000067ab9 */ /* 0x000fe20000000a00 */
[----:B------:R-:W-:Y:S01]  /*2420*/  IMAD.U32 R4, RZ, RZ, UR4 ;  /* 0x00000004ff047e24 */ /* 0x000fe2000f8e00ff */
[----:B------:R-:W-:Y:S01]  /*2430*/  MOV R11, UR7 ;  /* 0x00000007000b7c02 */ /* 0x000fe20008000f00 */
[----:B------:R-:W-:Y:S01]  /*2440*/  IMAD.U32 R5, RZ, RZ, UR5 ;  /* 0x00000005ff057e24 */ /* 0x000fe2000f8e00ff */
[----:B------:R-:W-:Y:S01]  /*2450*/  ULDC.64 UR4, c[0x4][0x88] ;  /* 0x0100220000047ab9 */ /* 0x000fe20000000a00 */
[----:B------:R-:W-:Y:S01]  /*2460*/  IMAD.U32 R10, RZ, RZ, UR6 ;  /* 0x00000006ff0a7e24 */ /* 0x000fe2000f8e00ff */
[----:B------:R-:W-:Y:S01]  /*2470*/  MOV R6, UR4 ;  /* 0x0000000400067c02 */ /* 0x000fe20008000f00 */
[----:B------:R-:W-:Y:S01]  /*2480*/  IMAD.U32 R7, RZ, RZ, UR5 ;  /* 0x00000005ff077e24 */ /* 0x000fe2000f8e00ff */
[----:B------:R-:W-:Y:S01]  /*2490*/  MOV R13, RZ ;  /* 0x000000ff000d7202 */ /* 0x000fe20000000f00 */
[----:B------:R-:W-:-:S02]  /*24a0*/  IMAD.MOV.U32 R8, RZ, RZ, 0x70 ;  /* 0x00000070ff087424 */ /* 0x000fc400078e00ff */
[----:B-1----:R-:W-:-:S07]  /*24b0*/  IMAD.MOV.U32 R12, RZ, RZ, 0x1 ;  /* 0x00000001ff0c7424 */ /* 0x002fce00078e00ff */
[----:B------:R-:W-:-:S07]  /*24c0*/  LEPC R20, `(.L_x_39) ;  /* 0x000000001014794e */ /* 0x000fce0000000000 */
[----:B--2---:R-:W-:Y:S05]  /*24d0*/  CALL.ABS.NOINC R14 ;  /* 0x000000000e007343 */ /* 0x004fea0003c00000 */
.L_x_39:
[----:B------:R-:W1:Y:S02]  /*24e0*/  LDC.64 R6, c[0x0][0x590] ;  /* 0x00016400ff067b82 */ /* 0x000e640000000a00 */
[----:B-1----:R-:W-:-:S04]  /*24f0*/  ISETP.NE.U32.AND P2, PT, R6, RZ, PT ;  /* 0x000000ff0600720c */ /* 0x002fc80003f45070 */
[----:B------:R-:W-:-:S13]  /*2500*/  ISETP.NE.AND.EX P2, PT, R7, RZ, PT, P2 ;  /* 0x000000ff0700720c */ /* 0x000fda0003f45320 */
[----:B------:R-:W-:Y:S05]  /*2510*/  @!P2 BRA `(.L_x_41) ;  /* 0x000000000034a947 */ /* 0x000fea0003800000 */
[----:B------:R-:W-:Y:S02]  /*2520*/  ULDC.64 UR4, c[0x0][0x588] ;  /* 0x0001620000047ab9 */ /* 0x000fe40000000a00 */
[----:B------:R-:W-:-:S04]  /*2530*/  ISETP.NE.U32.AND P0, PT, RZ, UR4, PT ;  /* 0x00000004ff007c0c */ /* 0x000fc8000bf05070 */
[----:B------:R-:W-:-:S13]  /*2540*/  ISETP.NE.AND.EX P0, PT, RZ, UR5, PT, P0 ;  /* 0x00000005ff007c0c */ /* 0x000fda000bf05300 */
[----:B------:R-:W-:Y:S05]  /*2550*/  @!P0 BRA `(.L_x_42) ;  /* 0x0000000000188947 */ /* 0x000fea0003800000 */
[----:B--2---:R-:W1:Y:S01]  /*2560*/  LDC.64 R4, c[0x0][0x588] ;  /* 0x00016200ff047b82 */ /* 0x004e620000000a00 */
[----:B------:R-:W-:-:S04]  /*2570*/  IMAD R3, R6, UR47, RZ ;  /* 0x0000002f06037c24 */ /* 0x000fc8000f8e02ff */
[----:B-1----:R-:W-:-:S05]  /*2580*/  IMAD.WIDE R4, R3, 0x4, R4 ;  /* 0x0000000403047825 */ /* 0x002fca00078e0204 */
[----:B-----5:R1:W5:Y:S01]  /*2590*/  LDG.E R59, desc[UR54][R4.64] ;  /* 0x00000036043b7981 */ /* 0x020362000c1e1900 */
[----:B------:R-:W-:Y:S01]  /*25a0*/  IMAD.MOV.U32 R58, RZ, RZ, 0x1 ;  /* 0x00000001ff3a7424 */ /* 0x000fe200078e00ff */
[----:B------:R-:W-:Y:S06]  /*25b0*/  BRA `(.L_x_41) ;  /* 0x00000000000c7947 */ /* 0x000fec0003800000 */
.L_x_42:
[----:B------:R-:W-:Y:S01]  /*25c0*/  ULDC UR4, c[0x0][0x580] ;  /* 0x0001600000047ab9 */ /* 0x000fe20000000800 */
[----:B------:R-:W-:Y:S01]  /*25d0*/  IMAD.MOV.U32 R58, RZ, RZ, 0x1 ;  /* 0x00000001ff3a7424 */ /* 0x000fe200078e00ff */
[----:B-----5:R-:W-:-:S07]  /*25e0*/  MOV R59, UR4 ;  /* 0x00000004003b7c02 */ /* 0x020fce0008000f00 */
.L_x_41:
[----:B-12---:R-:W1:Y:S02]  /*25f0*/  LDC.64 R4, c[0x0][0x5b0] ;  /* 0x00016c00ff047b82 */ /* 0x006e640000000a00 */
[----:B-1----:R-:W-:-:S04]  /*2600*/  ISETP.NE.U32.AND P0, PT, R4, RZ, PT ;  /* 0x000000ff0400720c */ /* 0x002fc80003f05070 */
[----:B------:R-:W-:-:S13]  /*2610*/  ISETP.NE.AND.EX P0, PT, R5, RZ, PT, P0 ;  /* 0x000000ff0500720c */ /* 0x000fda0003f05300 */
[----:B------:R-:W-:Y:S05]  /*2620*/  @!P0 BRA `(.L_x_43) ;  /* 0x00000000002c8947 */ /* 0x000fea0003800000 */
[----:B------:R-:W-:Y:S02]  /*2630*/  ULDC.64 UR4, c[0x0][0x5a8] ;  /* 0x00016a0000047ab9 */ /* 0x000fe40000000a00 */
[----:B------:R-:W-:-:S04]  /*2640*/  ISETP.NE.U32.AND P0, PT, RZ, UR4, PT ;  /* 0x00000004ff007c0c */ /* 0x000fc8000bf05070 */
[----:B------:R-:W-:-:S13]  /*2650*/  ISETP.NE.AND.EX P0, PT, RZ, UR5, PT, P0 ;  /* 0x00000005ff007c0c */ /* 0x000fda000bf05300 */
[----:B------:R-:W-:Y:S05]  /*2660*/  @!P0 BRA `(.L_x_44) ;  /* 0x0000000000148947 */ /* 0x000fea0003800000 */
[----:B---3-5:R-:W1:Y:S01]  /*2670*/  LDC.64 R60, c[0x0][0x5a8] ;  /* 0x00016a00ff3c7b82 */ /* 0x028e620000000a00 */
[----:B------:R-:W-:-:S04]  /*2680*/  IMAD R3, R4, UR47, RZ ;  /* 0x0000002f04037c24 */ /* 0x000fc8000f8e02ff */
[----:B-1----:R-:W-:-:S06]  /*2690*/  IMAD.WIDE R60, R3, 0x4, R60 ;  /* 0x00000004033c7825 */ /* 0x002fcc00078e023c */
[----:B------:R1:W5:Y:S01]  /*26a0*/  LDG.E R60, desc[UR54][R60.64] ;  /* 0x000000363c3c7981 */ /* 0x000362000c1e1900 */
[----:B------:R-:W-:Y:S05]  /*26b0*/  BRA `(.L_x_43) ;  /* 0x0000000000087947 */ /* 0x000fea0003800000 */
.L_x_44:
[----:B------:R-:W-:Y:S02]  /*26c0*/  ULDC UR4, c[0x0][0x5a0] ;  /* 0x0001680000047ab9 */ /* 0x000fe40000000800 */
[----:B-----5:R-:W-:-:S07]  /*26d0*/  IMAD.U32 R60, RZ, RZ, UR4 ;  /* 0x00000004ff3c7e24 */ /* 0x020fce000f8e00ff */
.L_x_43:
[----:B------:R-:W-:Y:S01]  /*26e0*/  ULDC.64 UR4, c[0x0][0x588] ;  /* 0x0001620000047ab9 */ /* 0x000fe20000000a00 */
[----:B------:R-:W-:Y:S01]  /*26f0*/  ISETP.NE.U32.AND P3, PT, R6, RZ, PT ;  /* 0x000000ff0600720c */ /* 0x000fe20003f65070 */
[----:B------:R-:W-:Y:S02]  /*2700*/  UISETP.NE.U32.AND UP0, UPT, UR4, URZ, UPT ;  /* 0x0000003f0400728c */ /* 0x000fe4000bf05070 */
[----:B------:R-:W-:Y:S02]  /*2710*/  ISETP.NE.U32.AND P4, PT, RZ, UR4, PT ;  /* 0x00000004ff007c0c */ /* 0x000fe4000bf85070 */
[----:B------:R-:W-:Y:S01]  /*2720*/  ISETP.NE.AND.EX P3, PT, R7, RZ, PT, P3 ;  /* 0x000000ff0700720c */ /* 0x000fe20003f65330 */
[----:B------:R-:W-:Y:S02]  /*2730*/  UISETP.NE.AND.EX UP0, UPT, UR5, URZ, UPT, UP0 ;  /* 0x0000003f0500728c */ /* 0x000fe4000bf05300 */
[----:B------:R-:W-:Y:S02]  /*2740*/  ISETP.NE.AND.EX P4, PT, RZ, UR5, PT, P4 ;  /* 0x00000005ff007c0c */ /* 0x000fe4000bf85340 */
[----:B------:R-:W-:-:S02]  /*2750*/  PLOP3.LUT P0, PT, PT, PT, PT, 0x8, 0x0 ;  /* 0x000000000000781c */ /* 0x000fc40003f0e170 */
[----:B------:R-:W-:-:S04]  /*2760*/  PLOP3.LUT P1, PT, PT, PT, UP0, 0x80, 0x0 ;  /* 0x000000000000781c */ /* 0x000fc80003f2f008 */
[----:B------:R-:W-:-:S05]  /*2770*/  PLOP3.LUT P1, PT, P1, PT, PT, 0x8, 0x0 ;  /* 0x000000000000781c */ /* 0x000fca0000f2e170 */
[----:B------:R-:W-:Y:S08]  /*2780*/  @P4 BRA P3, `(.L_x_45) ;  /* 0x0000000000244947 */ /* 0x000ff00001800000 */
[----:B------:R-:W-:Y:S04]  /*2790*/  BSSY B0, `(.L_x_45) ;  /* 0x0000008000007945 */ /* 0x000fe80003800000 */
[----:B------:R-:W-:Y:S05]  /*27a0*/  @!P2 BRA `(.L_x_46) ;  /* 0x000000000014a947 */ /* 0x000fea0003800000 */
[----:B------:R-:W-:Y:S02]  /*27b0*/  LOP3.LUT P3, RZ, R58, 0xff, RZ, 0xc0, !PT ;  /* 0x000000ff3aff7812 */ /* 0x000fe4000786c0ff */
[----:B------:R-:W-:-:S11]  /*27c0*/  PLOP3.LUT P0, PT, P1, PT, PT, 0x80, 0x0 ;  /* 0x000000000000781c */ /* 0x000fd60000f0f070 */
[----:B------:R-:W-:Y:S05]  /*27d0*/  @!P3 BRA `(.L_x_47) ;  /* 0x00000000000cb947 */ /* 0x000fea0003800000 */
[----:B-----5:R-:W-:Y:S01]  /*27e0*/  FSETP.EQ.AND P0, PT, R59, RZ, PT ;  /* 0x000000ff3b00720b */ /* 0x020fe20003f02000 */
[----:B------:R-:W-:-:S12]  /*27f0*/  BRA `(.L_x_47) ;  /* 0x0000000000047947 */ /* 0x000fd80003800000 */
.L_x_46:
[----:B-----5:R-:W-:-:S13]  /*2800*/  FSETP.EQ.AND P0, PT, R59, RZ, PT ;  /* 0x000000ff3b00720b */ /* 0x020fda0003f02000 */
.L_x_47:
[----:B------:R-:W-:Y:S05]  /*2810*/  BSYNC B0 ;  /* 0x0000000000007941 */ /* 0x000fea0003800000 */
.L_x_45:
[----:B------:R-:W-:Y:S04]  /*2820*/  BSSY B0, `(.L_x_48) ;  /* 0x0000007000007945 */ /* 0x000fe80003800000 */
[----:B------:R-:W-:Y:S05]  /*2830*/  @!P2 BRA `(.L_x_49) ;  /* 0x000000000010a947 */ /* 0x000fea0003800000 */
[----:B------:R-:W-:-:S13]  /*2840*/  LOP3.LUT P2, RZ, R58, 0xff, RZ, 0xc0, !PT ;  /* 0x000000ff3aff7812 */ /* 0x000fda000784c0ff */
[----:B------:R-:W-:Y:S05]  /*2850*/  @!P2 BRA `(.L_x_50) ;  /* 0x00000000000ca947 */ /* 0x000fea0003800000 */
[----:B-----5:R-:W-:Y:S01]  /*2860*/  FSETP.EQ.AND P1, PT, R59, RZ, PT ;  /* 0x000000ff3b00720b */ /* 0x020fe20003f22000 */
[----:B------:R-:W-:-:S12]  /*2870*/  BRA `(.L_x_50) ;  /* 0x0000000000047947 */ /* 0x000fd80003800000 */
.L_x_49:
[----:B-----5:R-:W-:-:S13]  /*2880*/  FSETP.EQ.AND P1, PT, R59, RZ, PT ;  /* 0x000000ff3b00720b */ /* 0x020fda0003f22000 */
.L_x_50:
[----:B------:R-:W-:Y:S05]  /*2890*/  BSYNC B0 ;  /* 0x0000000000007941 */ /* 0x000fea0003800000 */
.L_x_48:
[----:B------:R-:W-:Y:S01]  /*28a0*/  ULOP3.LUT UR4, UR49, 0x1, URZ, 0x3c, !UPT ;  /* 0x0000000131047892 */ /* 0x000fe2000f8e3c3f */
[----:B------:R-:W-:Y:S01]  /*28b0*/  BSSY B0, `(.L_x_51) ;  /* 0x0000030000007945 */ /* 0x000fe20003800000 */
[----:B------:R-:W-:Y:S01]  /*28c0*/  IMAD.U32 R13, RZ, RZ, UR48 ;  /* 0x00000030ff0d7e24 */ /* 0x000fe2000f8e00ff */
[----:B------:R-:W-:Y:S02]  /*28d0*/  CS2R R10, SRZ ;  /* 0x00000000000a7805 */ /* 0x000fe4000001ff00 */
[----:B------:R-:W-:Y:S02]  /*28e0*/  CS2R R8, SRZ ;  /* 0x0000000000087805 */ /* 0x000fe4000001ff00 */
[----:B------:R-:W-:Y:S02]  /*28f0*/  CS2R R6, SRZ ;  /* 0x0000000000067805 */ /* 0x000fe4000001ff00 */
[----:B------:R-:W-:Y:S02]  /*2900*/  MOV R12, UR4 ;  /* 0x00000004000c7c02 */ /* 0x000fe40008000f00 */
[----:B------:R-:W-:Y:S01]  /*2910*/  CS2R R4, SRZ ;  /* 0x0000000000047805 */ /* 0x000fe2000001ff00 */
[----:B------:R-:W-:Y:S06]  /*2920*/  @P0 BRA `(.L_x_52) ;  /* 0x0000000000a00947 */ /* 0x000fec0003800000 */
[----:B------:R-:W-:-:S13]  /*2930*/  ISETP.NE.AND P2, PT, R65, 0x3, PT ;  /* 0x000000034100780c */ /* 0x000fda0003f45270 */
[----:B------:R-:W-:Y:S05]  /*2940*/  @!P2 BRA `(.L_x_53) ;  /* 0x000000000004a947 */ /* 0x000fea0003800000 */
[----:B------:R-:W-:Y:S01]  /*2950*/  BPT.TRAP 0x1 ;  /* 0x000000040000795c */ /* 0x000fe20000300000 */
.L_x_53:
[----:B------:R-:W-:Y:S01]  /*2960*/  IMAD.U32 R3, RZ, RZ, UR48 ;  /* 0x00000030ff037e24 */ /* 0x000fe2000f8e00ff */
[----:B------:R-:W-:Y:S02]  /*2970*/  SHF.L.U32 R0, R12, 0x1f, RZ ;  /* 0x0000001f0c007819 */ /* 0x000fe400000006ff */
[----:B------:R-:W-:Y:S02]  /*2980*/  CS2R R10, SRZ ;  /* 0x00000000000a7805 */ /* 0x000fe4000001ff00 */
[----:B------:R-:W-:-:S04]  /*2990*/  LEA R3, R3, UR52, 0x3 ;  /* 0x0000003403037c11 */ /* 0x000fc8000f8e18ff */
[----:B------:R-:W2:Y:S02]  /*29a0*/  SYNCS.PHASECHK.TRANS64.TRYWAIT P2, [R3+URZ+0x80], R0 ;  /* 0x00008000030075a7 */ /* 0x000ea4000804017f */
[----:B--2---:R-:W-:Y:S05]  /*29b0*/  @!P2 BRA `(.L_x_54) ;  /* 0x0000007000a0a947 */ /* 0x004fea0003800000 */
.L_x_236:
[----:B------:R-:W-:Y:S02]  /*29c0*/  CS2R R8, SRZ ;  /* 0x0000000000087805 */ /* 0x000fe4000001ff00 */
[----:B------:R-:W-:Y:S02]  /*29d0*/  CS2R R6, SRZ ;  /* 0x0000000000067805 */ /* 0x000fe4000001ff00 */
[----:B------:R-:W-:Y:S01]  /*29e0*/  CS2R R4, SRZ ;  /* 0x0000000000047805 */ /* 0x000fe2000001ff00 */
[----:B------:R-:W-:Y:S06]  /*29f0*/  @P1 BRA `(.L_x_55) ;  /* 0x0000000000541947 */ /* 0x000fec0003800000 */
[C---:B--2---:R-:W-:Y:S01]  /*2a00*/  IMAD.SHL.U32 R0, R18.reuse, 0x10, RZ ;  /* 0x0000001012007824 */ /* 0x044fe200078e00ff */
[C---:B------:R-:W-:Y:S01]  /*2a10*/  SHF.L.U32 R3, R18.reuse, 0x5, RZ ;  /* 0x0000000512037819 */ /* 0x040fe200000006ff */
[----:B------:R-:W-:Y:S01]  /*2a20*/  IMAD.SHL.U32 R7, R18, 0x4, RZ ;  /* 0x0000000412077824 */ /* 0x000fe200078e00ff */
[----:B------:R-:W-:Y:S01]  /*2a30*/  SHF.R.U32.HI R5, RZ, 0x1, R18 ;  /* 0x00000001ff057819 */ /* 0x000fe20000011612 */
[----:B------:R-:W-:Y:S05]  /*2a40*/  WARPSYNC.ALL ;  /* 0x0000000000007948 */ /* 0x000fea0003800000 */
[----:B------:R-:W-:Y:S02]  /*2a50*/  LOP3.LUT R0, R0, 0xe00, RZ, 0xc0, !PT ;  /* 0x00000e0000007812 */ /* 0x000fe400078ec0ff */
[----:B------:R-:W-:-:S02]  /*2a60*/  LOP3.LUT R4, R3, 0xc0, RZ, 0xc0, !PT ;  /* 0x000000c003047812 */ /* 0x000fc400078ec0ff */
[----:B------:R-:W-:Y:S02]  /*2a70*/  LOP3.LUT R0, R0, 0x20, R3, 0xf8, !PT ;  /* 0x0000002000007812 */ /* 0x000fe400078ef803 */
[----:B------:R-:W-:Y:S02]  /*2a80*/  LOP3.LUT R4, R4, 0x8, R5, 0xf8, !PT ;  /* 0x0000000804047812 */ /* 0x000fe400078ef805 */
[----:B------:R-:W-:Y:S01]  /*2a90*/  LOP3.LUT R0, R0, 0x100, R3, 0xf8, !PT ;  /* 0x0000010000007812 */ /* 0x000fe200078ef803 */
[----:B------:R-:W-:Y:S01]  /*2aa0*/  IMAD.U32 R3, RZ, RZ, UR48 ;  /* 0x00000030ff037e24 */ /* 0x000fe2000f8e00ff */
[----:B------:R-:W-:Y:S02]  /*2ab0*/  LOP3.LUT R7, R4, 0x18, R7, 0x78, !PT ;  /* 0x0000001804077812 */ /* 0x000fe400078e7807 */
[----:B------:R-:W-:Y:S02]  /*2ac0*/  LOP3.LUT P2, RZ, R18, 0x4, RZ, 0xc0, !PT ;  /* 0x0000000412ff7812 */ /* 0x000fe4000784c0ff */
[----:B------:R-:W-:-:S04]  /*2ad0*/  LOP3.LUT R0, R0, R7, RZ, 0xfc, !PT ;  /* 0x0000000700007212 */ /* 0x000fc800078efcff */
[----:B------:R-:W-:-:S04]  /*2ae0*/  LEA R0, R3, R0, 0xc ;  /* 0x0000000003007211 */ /* 0x000fc800078e60ff */
[----:B------:R-:W-:-:S05]  /*2af0*/  LEA R0, R0, UR52, 0x1 ;  /* 0x0000003400007c11 */ /* 0x000fca000f8e08ff */
[C---:B------:R-:W-:Y:S01]  /*2b00*/  VIADD R3, R0.reuse, 0x200 ;  /* 0x0000020000037836 */ /* 0x040fe20000000000 */
[----:B------:R4:W2:Y:S01]  /*2b10*/  LDSM.16.M88.4 R4, [R0+0x200] ;  /* 0x000200000004783b */ /* 0x0008a20000000200 */
[----:B------:R-:W-:-:S03]  /*2b20*/  VIADD R8, R0, 0x220 ;  /* 0x0000022000087836 */ /* 0x000fc60000000000 */
[----:B------:R-:W-:-:S06]  /*2b30*/  @P2 IADD3 R8, R3, -0x20, RZ ;  /* 0xffffffe003082810 */ /* 0x000fcc0007ffe0ff */
[----:B----4-:R-:W1:Y:S02]  /*2b40*/  LDSM.16.M88.4 R8, [R8] ;  /* 0x000000000808783b */ /* 0x010e640000000200 */
.L_x_55:
[----:B------:R-:W-:-:S04]  /*2b50*/  UIADD3 UR4, UR48, 0x1, URZ ;  /* 0x0000000130047890 */ /* 0x000fc8000fffe03f */
[----:B------:R-:W-:-:S04]  /*2b60*/  UISETP.NE.AND UP0, UPT, UR4, 0x3, UPT ;  /* 0x000000030400788c */ /* 0x000fc8000bf05270 */
[----:B------:R-:W-:Y:S02]  /*2b70*/  USEL UR5, URZ, 0x1, UP0 ;  /* 0x000000013f057887 */ /* 0x000fe40008000000 */
[----:B------:R-:W-:-:S04]  /*2b80*/  USEL UR4, UR4, URZ, UP0 ;  /* 0x0000003f04047287 */ /* 0x000fc80008000000 */
[----:B------:R-:W-:Y:S02]  /*2b90*/  LOP3.LUT R12, R12, UR5, RZ, 0x3c, !PT ;  /* 0x000000050c0c7c12 */ /* 0x000fe4000f8e3cff */
[----:B------:R-:W-:-:S07]  /*2ba0*/  IMAD.U32 R13, RZ, RZ, UR4 ;  /* 0x00000004ff0d7e24 */ /* 0x000fce000f8e00ff */
.L_x_52:
[----:B------:R-:W-:Y:S05]  /*2bb0*/  BSYNC B0 ;  /* 0x0000000000007941 */ /* 0x000fea0003800000 */
.L_x_51:
[--C-:B--2---:R-:W-:Y:S02]  /*2bc0*/  HADD2.F32 R0, -RZ, R4.reuse.H0_H0 ;  /* 0x20000004ff007230 */ /* 0x104fe40000004100 */
[C---:B-----5:R-:W-:Y:S01]  /*2bd0*/  FMUL R24, R60.reuse, R24 ;  /* 0x000000183c187220 */ /* 0x060fe20000400000 */
[C---:B------:R-:W-:Y:S01]  /*2be0*/  FMUL R62, R60.reuse, R25 ;  /* 0x000000193c3e7220 */ /* 0x040fe20000400000 */
[----:B------:R-:W-:Y:S02]  /*2bf0*/  HADD2.F32 R14, -RZ, R5.H0_H0 ;  /* 0x20000005ff0e7230 */ /* 0x000fe40000004100 */
[C---:B------:R-:W-:Y:S01]  /*2c00*/  FMUL R21, R60.reuse, R28 ;  /* 0x0000001c3c157220 */ /* 0x040fe20000400000 */
[----:B------:R-:W-:Y:S01]  /*2c10*/  FFMA R3, R59, R0, R24 ;  /* 0x000000003b037223 */ /* 0x000fe20000000018 */
[----:B------:R-:W-:Y:S02]  /*2c20*/  HADD2.F32 R0, -RZ, R4.H1_H1 ;  /* 0x30000004ff007230 */ /* 0x000fe40000004100 */
[----:B------:R-:W-:Y:S01]  /*2c30*/  FMUL R15, R60, R26 ;  /* 0x0000001a3c0f7220 */ /* 0x000fe20000400000 */
[----:B------:R-:W-:Y:S01]  /*2c40*/  HADD2.F32 R24, -RZ, R6.H0_H0 ;  /* 0x20000006ff187230 */ /* 0x000fe20000004100 */
[----:B------:R-:W-:Y:S01]  /*2c50*/  MOV R76, 0x437c0000 ;  /* 0x437c0000004c7802 */ /* 0x000fe20000000f00 */
[----:B------:R-:W-:-:S02]  /*2c60*/  IMAD.MOV.U32 R75, RZ, RZ, 0x3bbb989d ;  /* 0x3bbb989dff4b7424 */ /* 0x000fc400078e00ff */
[C---:B------:R-:W-:Y:S01]  /*2c70*/  FFMA R62, R59.reuse, R0, R62 ;  /* 0x000000003b3e7223 */ /* 0x040fe2000000003e */
[----:B------:R-:W-:Y:S02]  /*2c80*/  HADD2.F32 R20, -RZ, R5.H1_H1 ;  /* 0x30000005ff147230 */ /* 0x000fe40000004100 */
[----:B------:R-:W-:Y:S01]  /*2c90*/  FFMA R21, R59, R24, R21 ;  /* 0x000000183b157223 */ /* 0x000fe20000000015 */
[----:B------:R-:W-:Y:S02]  /*2ca0*/  HADD2.F32 R0, -RZ, R6.H1_H1 ;  /* 0x30000006ff007230 */ /* 0x000fe40000004100 */
[----:B------:R-:W-:Y:S01]  /*2cb0*/  FFMA.SAT R25, -R3, R75, 0.5 ;  /* 0x3f00000003197423 */ /* 0x000fe2000000214b */
[C---:B------:R-:W-:Y:S01]  /*2cc0*/  FMUL R27, R60.reuse, R27 ;  /* 0x0000001b3c1b7220 */ /* 0x040fe20000400000 */
[----:B------:R-:W-:Y:S01]  /*2cd0*/  FFMA R15, R59, R14, R15 ;  /* 0x0000000e3b0f7223 */ /* 0x000fe2000000000f */
[----:B------:R-:W-:Y:S01]  /*2ce0*/  FMUL R24, R60, R29 ;  /* 0x0000001d3c187220 */ /* 0x000fe20000400000 */
[----:B------:R-:W-:-:S02]  /*2cf0*/  HADD2.F32 R14, -RZ, R7.H0_H0 ;  /* 0x20000007ff0e7230 */ /* 0x000fc40000004100 */
[----:B------:R-:W-:Y:S01]  /*2d00*/  FMUL R23, R60, R30 ;  /* 0x0000001e3c177220 */ /* 0x000fe20000400000 */
[----:B------:R-:W-:Y:S01]  /*2d10*/  FFMA.RM R25, R25, R76, 12582913 ;  /* 0x4b40000119197423 */ /* 0x000fe2000000404c */
[C---:B------:R-:W-:Y:S01]  /*2d20*/  FFMA R27, R59.reuse, R20, R27 ;  /* 0x000000143b1b7223 */ /* 0x040fe2000000001b */
[C---:B------:R-:W-:Y:S01]  /*2d30*/  FFMA R24, R59.reuse, R0, R24 ;  /* 0x000000003b187223 */ /* 0x040fe20000000018 */
[----:B------:R-:W-:Y:S01]  /*2d40*/  FFMA.SAT R28, -R62, R75, 0.5 ;  /* 0x3f0000003e1c7423 */ /* 0x000fe2000000214b */
[--C-:B-1----:R-:W-:Y:S02]  /*2d50*/  HADD2.F32 R0, -RZ, R8.reuse.H0_H0 ;  /* 0x20000008ff007230 */ /* 0x102fe40000004100 */
[----:B------:R-:W-:Y:S01]  /*2d60*/  FFMA R23, R59, R14, R23 ;  /* 0x0000000e3b177223 */ /* 0x000fe20000000017 */
[C---:B------:R-:W-:Y:S01]  /*2d70*/  FMUL R32, R60.reuse, R32 ;  /* 0x000000203c207220 */ /* 0x040fe20000400000 */
[----:B------:R-:W-:Y:S02]  /*2d80*/  HADD2.F32 R14, -RZ, R8.H1_H1 ;  /* 0x30000008ff0e7230 */ /* 0x000fe40000004100 */
[----:B------:R-:W-:Y:S01]  /*2d90*/  FADD R26, R25, -12583039 ;  /* 0xcb40007f191a7421 */ /* 0x000fe20000000000 */
[----:B------:R-:W-:Y:S01]  /*2da0*/  FMUL R33, R60, R33 ;  /* 0x000000213c217220 */ /* 0x000fe20000400000 */
[----:B------:R-:W-:Y:S01]  /*2db0*/  FFMA.RM R29, R28, R76, 12582913 ;  /* 0x4b4000011c1d7423 */ /* 0x000fe2000000404c */
[-C--:B---3--:R-:W-:Y:S01]  /*2dc0*/  FFMA.SAT R61, -R27, R75.reuse, 0.5 ;  /* 0x3f0000001b3d7423 */ /* 0x088fe2000000214b */
[----:B------:R-:W-:Y:S01]  /*2dd0*/  FFMA.SAT R28, -R15, R75, 0.5 ;  /* 0x3f0000000f1c7423 */ /* 0x000fe2000000214b */
[----:B------:R-:W-:Y:S01]  /*2de0*/  FFMA R32, R59, R0, R32 ;  /* 0x000000003b207223 */ /* 0x000fe20000000020 */
[----:B------:R-:W-:-:S02]  /*2df0*/  HADD2.F32 R0, -RZ, R9.H0_H0 ;  /* 0x20000009ff007230 */ /* 0x000fc40000004100 */
[----:B------:R-:W-:Y:S01]  /*2e00*/  FFMA R26, -R3, 1.4426950216293334961, -R26 ;  /* 0x3fb8aa3b031a7823 */ /* 0x000fe2000000091a */
[----:B------:R-:W-:Y:S01]  /*2e10*/  FFMA R14, R59, R14, R33 ;  /* 0x0000000e3b0e7223 */ /* 0x000fe20000000021 */
[----:B------:R-:W-:Y:S01]  /*2e20*/  FMUL R34, R60, R34 ;  /* 0x000000223c227220 */ /* 0x000fe20000400000 */
[-C--:B------:R-:W-:Y:S01]  /*2e30*/  FFMA.RM R61, R61, R76.reuse, 12582913 ;  /* 0x4b4000013d3d7423 */ /* 0x080fe2000000404c */
[----:B------:R-:W-:Y:S01]  /*2e40*/  FFMA.RM R33, R28, R76, 12582913 ;  /* 0x4b4000011c217423 */ /* 0x000fe2000000404c */
[----:B------:R-:W-:Y:S02]  /*2e50*/  HADD2.F32 R20, -RZ, R7.H1_H1 ;  /* 0x30000007ff147230 */ /* 0x000fe40000004100 */
[C---:B------:R-:W-:Y:S01]  /*2e60*/  FMUL R31, R60.reuse, R31 ;  /* 0x0000001f3c1f7220 */ /* 0x040fe20000400000 */
[----:B------:R-:W-:Y:S01]  /*2e70*/  FFMA R3, -R3, 1.925963033500011079e-08, R26 ;  /* 0x32a5706003037823 */ /* 0x000fe2000000011a */
[----:B------:R-:W-:Y:S01]  /*2e80*/  FFMA R34, R59, R0, R34 ;  /* 0x000000003b227223 */ /* 0x000fe20000000022 */
[----:B------:R-:W-:Y:S01]  /*2e90*/  FMUL R26, R60, R35 ;  /* 0x000000233c1a7220 */ /* 0x000fe20000400000 */
[----:B------:R-:W-:Y:S01]  /*2ea0*/  FADD R64, R61, -12583039 ;  /* 0xcb40007f3d407421 */ /* 0x000fe20000000000 */
[----:B------:R-:W-:Y:S01]  /*2eb0*/  FADD R28, R33, -12583039 ;  /* 0xcb40007f211c7421 */ /* 0x000fe20000000000 */
[----:B------:R-:W-:-:S02]  /*2ec0*/  HADD2.F32 R0, -RZ, R9.H1_H1 ;  /* 0x30000009ff007230 */ /* 0x000fc40000004100 */
[-C--:B------:R-:W-:Y:S01]  /*2ed0*/  FFMA.SAT R35, -R21, R75.reuse, 0.5 ;  /* 0x3f00000015237423 */ /* 0x080fe2000000214b */
[----:B------:R-:W-:Y:S01]  /*2ee0*/  FFMA R20, R59, R20, R31 ;  /* 0x000000143b147223 */ /* 0x000fe2000000001f */
[----:B------:R-:W-:Y:S01]  /*2ef0*/  FADD R31, R29, -12583039 ;  /* 0xcb40007f1d1f7421 */ /* 0x000fe20000000000 */
[----:B------:R-:W-:Y:S01]  /*2f00*/  FFMA R66, -R27, 1.4426950216293334961, -R64 ;  /* 0x3fb8aa3b1b427823 */ /* 0x000fe20000000940 */
[----:B------:R-:W-:Y:S01]  /*2f10*/  FFMA R28, -R15, 1.4426950216293334961, -R28 ;  /* 0x3fb8aa3b0f1c7823 */ /* 0x000fe2000000091c */
[----:B------:R-:W-:Y:S01]  /*2f20*/  FFMA.RM R35, R35, R76, 12582913 ;  /* 0x4b40000123237423 */ /* 0x000fe2000000404c */
[----:B------:R-:W-:Y:S01]  /*2f30*/  FFMA R26, R59, R0, R26 ;  /* 0x000000003b1a7223 */ /* 0x000fe2000000001a */
[--C-:B------:R-:W-:Y:S02]  /*2f40*/  HADD2.F32 R0, -RZ, R10.reuse.H0_H0 ;  /* 0x2000000aff007230 */ /* 0x100fe40000004100 */
[----:B------:R-:W-:Y:S01]  /*2f50*/  FFMA R31, -R62, 1.4426950216293334961, -R31 ;  /* 0x3fb8aa3b3e1f7823 */ /* 0x000fe2000000091f */
[----:B------:R-:W-:Y:S01]  /*2f60*/  FMUL R36, R60, R36 ;  /* 0x000000243c247220 */ /* 0x000fe20000400000 */
[----:B------:R-:W-:Y:S01]  /*2f70*/  FFMA R66, -R27, 1.925963033500011079e-08, R66 ;  /* 0x32a570601b427823 */ /* 0x000fe20000000142 */
[----:B------:R-:W-:Y:S01]  /*2f80*/  FFMA R28, -R15, 1.925963033500011079e-08, R28 ;  /* 0x32a570600f1c7823 */ /* 0x000fe2000000011c */
[----:B------:R-:W-:Y:S01]  /*2f90*/  FADD R68, R35, -12583039 ;  /* 0xcb40007f23447421 */ /* 0x000fe20000000000 */
[----:B------:R-:W-:Y:S01]  /*2fa0*/  FFMA.SAT R27, -R20, R75, 0.5 ;  /* 0x3f000000141b7423 */ /* 0x000fe2000000214b */
[----:B------:R-:W-:Y:S01]  /*2fb0*/  FFMA R31, -R62, 1.925963033500011079e-08, R31 ;  /* 0x32a570603e1f7823 */ /* 0x000fe2000000011f */
[----:B------:R-:W-:Y:S01]  /*2fc0*/  FFMA R36, R59, R0, R36 ;  /* 0x000000003b247223 */ /* 0x000fe20000000024 */
[----:B------:R1:W-:Y:S01]  /*2fd0*/  MUFU.EX2 R64, R28 ;  /* 0x0000001c00407308 */ /* 0x0003e20000000800 */
[----:B------:R-:W-:Y:S01]  /*2fe0*/  FFMA R68, -R21, 1.4426950216293334961, -R68 ;  /* 0x3fb8aa3b15447823 */ /* 0x000fe20000000944 */
[----:B------:R-:W-:-:S02]  /*2ff0*/  HADD2.F32 R0, -RZ, R10.H1_H1 ;  /* 0x3000000aff007230 */ /* 0x000fc40000004100 */
[----:B------:R-:W-:Y:S01]  /*3000*/  FFMA.RM R27, R27, R76, 12582913 ;  /* 0x4b4000011b1b7423 */ /* 0x000fe2000000404c */
[----:B------:R-:W-:Y:S01]  /*3010*/  FMUL R38, R60, R38 ;  /* 0x000000263c267220 */ /* 0x000fe20000400000 */
[----:B------:R-:W-:Y:S01]  /*3020*/  FFMA R68, -R21, 1.925963033500011079e-08, R68 ;  /* 0x32a5706015447823 */ /* 0x000fe20000000144 */
[-C--:B------:R-:W-:Y:S01]  /*3030*/  FFMA.SAT R21, -R23, R75.reuse, 0.5 ;  /* 0x3f00000017157423 */ /* 0x080fe2000000214b */
[----:B------:R-:W-:Y:S01]  /*3040*/  FFMA.SAT R69, -R26, R75, 0.5 ;  /* 0x3f0000001a457423 */ /* 0x000fe2000000214b */
[----:B------:R2:W-:Y:S01]  /*3050*/  MUFU.EX2 R62, R31 ;  /* 0x0000001f003e7308 */ /* 0x0005e20000000800 */
[----:B-1----:R-:W-:Y:S01]  /*3060*/  FMUL R28, R60, R37 ;  /* 0x000000253c1c7220 */ /* 0x002fe20000400000 */
[-C--:B------:R-:W-:Y:S01]  /*3070*/  FFMA.RM R21, R21, R76.reuse, 12582913 ;  /* 0x4b40000115157423 */ /* 0x080fe2000000404c */
[----:B------:R-:W-:Y:S01]  /*3080*/  FFMA.SAT R37, -R32, R75, 0.5 ;  /* 0x3f00000020257423 */ /* 0x000fe2000000214b */
[----:B------:R-:W-:Y:S01]  /*3090*/  FFMA.RM R69, R69, R76, 12582913 ;  /* 0x4b40000145457423 */ /* 0x000fe2000000404c */
[----:B------:R-:W-:Y:S01]  /*30a0*/  FFMA R28, R59, R0, R28 ;  /* 0x000000003b1c7223 */ /* 0x000fe2000000001c */
[----:B------:R-:W-:-:S02]  /*30b0*/  HADD2.F32 R0, -RZ, R11.H0_H0 ;  /* 0x2000000bff007230 */ /* 0x000fc40000004100 */
[----:B------:R-:W-:Y:S01]  /*30c0*/  FADD R70, R21, -12583039 ;  /* 0xcb40007f15467421 */ /* 0x000fe20000000000 */
[----:B------:R1:W3:Y:S01]  /*30d0*/  MUFU.EX2 R30, R3 ;  /* 0x00000003001e7308 */ /* 0x0002e20000000800 */
[----:B--2---:R-:W-:Y:S01]  /*30e0*/  FADD R31, R27, -12583039 ;  /* 0xcb40007f1b1f7421 */ /* 0x004fe20000000000 */
[----:B------:R-:W-:Y:S01]  /*30f0*/  FFMA.RM R37, R37, R76, 12582913 ;  /* 0x4b40000125257423 */ /* 0x000fe2000000404c */
[----:B------:R-:W-:Y:S01]  /*3100*/  FFMA R38, R59, R0, R38 ;  /* 0x000000003b267223 */ /* 0x000fe20000000026 */
[----:B------:R-:W-:Y:S02]  /*3110*/  HADD2.F32 R0, -RZ, R11.H1_H1 ;  /* 0x3000000bff007230 */ /* 0x000fe40000004100 */
[----:B------:R-:W-:Y:S01]  /*3120*/  FFMA R31, -R20, 1.4426950216293334961, -R31 ;  /* 0x3fb8aa3b141f7823 */ /* 0x000fe2000000091f */
[----:B------:R-:W-:Y:S01]  /*3130*/  FFMA R70, -R23, 1.4426950216293334961, -R70 ;  /* 0x3fb8aa3b17467823 */ /* 0x000fe20000000946 */
[----:B------:R-:W-:Y:S01]  /*3140*/  FADD R71, R69, -12583039 ;  /* 0xcb40007f45477421 */ /* 0x000fe20000000000 */
[-C--:B------:R-:W-:Y:S01]  /*3150*/  FFMA.SAT R73, -R38, R75.reuse, 0.5 ;  /* 0x3f00000026497423 */ /* 0x080fe2000000214b */
[----:B-1----:R-:W-:Y:S01]  /*3160*/  FFMA.SAT R3, -R24, R75, 0.5 ;  /* 0x3f00000018037423 */ /* 0x002fe2000000214b */
[----:B------:R-:W-:Y:S01]  /*3170*/  FFMA R31, -R20, 1.925963033500011079e-08, R31 ;  /* 0x32a57060141f7823 */ /* 0x000fe2000000011f */
[----:B------:R-:W-:Y:S01]  /*3180*/  FMUL R20, R60, R39 ;  /* 0x000000273c147220 */ /* 0x000fe20000400000 */
[----:B------:R-:W-:Y:S01]  /*3190*/  FFMA R70, -R23, 1.925963033500011079e-08, R70 ;  /* 0x32a5706017467823 */ /* 0x000fe20000000146 */
[----:B------:R-:W-:Y:S01]  /*31a0*/  FFMA.RM R3, R3, R76, 12582913 ;  /* 0x4b40000103037423 */ /* 0x000fe2000000404c */
[-C--:B------:R-:W-:Y:S01]  /*31b0*/  FFMA.SAT R23, -R14, R75.reuse, 0.5 ;  /* 0x3f0000000e177423 */ /* 0x080fe2000000214b */
[----:B------:R-:W-:Y:S01]  /*31c0*/  FFMA R20, R59, R0, R20 ;  /* 0x000000003b147223 */ /* 0x000fe20000000014 */
[----:B------:R-:W-:Y:S01]  /*31d0*/  FFMA.SAT R0, -R34, R75, 0.5 ;  /* 0x3f00000022007423 */ /* 0x000fe2000000214b */
[----:B------:R-:W-:Y:S01]  /*31e0*/  FADD R15, R3, -12583039 ;  /* 0xcb40007f030f7421 */ /* 0x000fe20000000000 */
[-C--:B------:R-:W-:Y:S01]  /*31f0*/  FFMA.RM R23, R23, R76.reuse, 12582913 ;  /* 0x4b40000117177423 */ /* 0x080fe2000000404c */
[----:B------:R1:W-:Y:S01]  /*3200*/  MUFU.EX2 R72, R31 ;  /* 0x0000001f00487308 */ /* 0x0003e20000000800 */
[-C--:B------:R-:W-:Y:S01]  /*3210*/  FFMA.RM R67, R0, R76.reuse, 12582913 ;  /* 0x4b40000100437423 */ /* 0x080fe2000000404c */
[----:B------:R-:W-:Y:S01]  /*3220*/  FFMA R15, -R24, 1.4426950216293334961, -R15 ;  /* 0x3fb8aa3b180f7823 */ /* 0x000fe2000000090f */
[----:B------:R-:W-:Y:S01]  /*3230*/  LOP3.LUT R0, R18, 0xff, RZ, 0xc0, !PT ;  /* 0x000000ff12007812 */ /* 0x000fe200078ec0ff */
[----:B------:R-:W-:Y:S01]  /*3240*/  FFMA R71, -R26, 1.4426950216293334961, -R71 ;  /* 0x3fb8aa3b1a477823 */ /* 0x000fe20000000947 */
[----:B------:R-:W-:Y:S01]  /*3250*/  FADD R39, R23, -12583039 ;  /* 0xcb40007f17277421 */ /* 0x000fe20000000000 */
[----:B------:R-:W-:Y:S01]  /*3260*/  FFMA R15, -R24, 1.925963033500011079e-08, R15 ;  /* 0x32a57060180f7823 */ /* 0x000fe2000000010f */
[----:B------:R-:W-:Y:S01]  /*3270*/  FFMA.RM R74, R73, R76, 12582913 ;  /* 0x4b400001494a7423 */ /* 0x000fe2000000404c */
[----:B------:R-:W-:-:S02]  /*3280*/  VIADD R0, R0, 0x1f ;  /* 0x0000001f00007836 */ /* 0x000fc40000000000 */
[----:B-1----:R-:W-:Y:S01]  /*3290*/  FADD R31, R67, -12583039 ;  /* 0xcb40007f431f7421 */ /* 0x002fe20000000000 */
[----:B------:R1:W2:Y:S01]  /*32a0*/  MUFU.EX2 R24, R15 ;  /* 0x0000000f00187308 */ /* 0x0002a20000000800 */
[----:B------:R-:W-:Y:S01]  /*32b0*/  FFMA R71, -R26, 1.925963033500011079e-08, R71 ;  /* 0x32a570601a477823 */ /* 0x000fe20000000147 */
[-C--:B------:R-:W-:Y:S01]  /*32c0*/  FFMA.SAT R26, -R28, R75.reuse, 0.5 ;  /* 0x3f0000001c1a7423 */ /* 0x080fe2000000214b */
[----:B------:R-:W-:Y:S01]  /*32d0*/  FFMA R31, -R34, 1.4426950216293334961, -R31 ;  /* 0x3fb8aa3b221f7823 */ /* 0x000fe2000000091f */
[----:B------:R-:W-:Y:S01]  /*32e0*/  ISETP.GT.U32.AND P5, PT, R0, 0x3e, PT ;  /* 0x0000003e0000780c */ /* 0x000fe20003fa4070 */
[----:B------:R-:W-:Y:S01]  /*32f0*/  FFMA R39, -R14, 1.4426950216293334961, -R39 ;  /* 0x3fb8aa3b0e277823 */ /* 0x000fe20000000927 */
[-C--:B------:R-:W-:Y:S01]  /*3300*/  FFMA.SAT R0, -R36, R75.reuse, 0.5 ;  /* 0x3f00000024007423 */ /* 0x080fe2000000214b */
[----:B------:R-:W-:Y:S01]  /*3310*/  FFMA.SAT R75, -R20, R75, 0.5 ;  /* 0x3f000000144b7423 */ /* 0x000fe2000000214b */
[----:B------:R-:W-:Y:S01]  /*3320*/  FFMA R31, -R34, 1.925963033500011079e-08, R31 ;  /* 0x32a57060221f7823 */ /* 0x000fe2000000011f */
[----:B-1----:R-:W-:Y:S01]  /*3330*/  FADD R15, R37, -12583039 ;  /* 0xcb40007f250f7421 */ /* 0x002fe20000000000 */
[-C--:B------:R-:W-:Y:S01]  /*3340*/  FFMA.RM R34, R26, R76.reuse, 12582913 ;  /* 0x4b4000011a227423 */ /* 0x080fe2000000404c */
[----:B------:R-:W-:Y:S01]  /*3350*/  FFMA R39, -R14, 1.925963033500011079e-08, R39 ;  /* 0x32a570600e277823 */ /* 0x000fe20000000127 */
[----:B------:R-:W-:Y:S01]  /*3360*/  FFMA.RM R75, R75, R76, 12582913 ;  /* 0x4b4000014b4b7423 */ /* 0x000fe2000000404c */
[----:B------:R-:W-:Y:S01]  /*3370*/  FFMA R15, -R32, 1.4426950216293334961, -R15 ;  /* 0x3fb8aa3b200f7823 */ /* 0x000fe2000000090f */
[----:B------:R-:W-:-:S02]  /*3380*/  IMAD.SHL.U32 R25, R25, 0x800000, RZ ;  /* 0x0080000019197824 */ /* 0x000fc400078e00ff */
[----:B------:R-:W-:Y:S01]  /*3390*/  FADD R73, R34, -12583039 ;  /* 0xcb40007f22497421 */ /* 0x000fe20000000000 */
[----:B------:R-:W-:Y:S01]  /*33a0*/  MUFU.EX2 R14, R39 ;  /* 0x00000027000e7308 */ /* 0x000fe20000000800 */
[----:B------:R-:W-:Y:S01]  /*33b0*/  FFMA R15, -R32, 1.925963033500011079e-08, R15 ;  /* 0x32a57060200f7823 */ /* 0x000fe2000000010f */
[----:B------:R-:W-:Y:S01]  /*33c0*/  SHF.L.U32 R29, R29, 0x17, RZ ;  /* 0x000000171d1d7819 */ /* 0x000fe200000006ff */
[----:B------:R-:W-:Y:S01]  /*33d0*/  FADD R77, R75, -12583039 ;  /* 0xcb40007f4b4d7421 */ /* 0x000fe20000000000 */
[----:B---3--:R-:W-:Y:S01]  /*33e0*/  FFMA R25, R25, R30, 1 ;  /* 0x3f80000019197423 */ /* 0x008fe2000000001e */
[----:B------:R-:W-:Y:S02]  /*33f0*/  IMAD.SHL.U32 R3, R3, 0x800000, RZ ;  /* 0x0080000003037824 */ /* 0x000fe400078e00ff */
[----:B------:R-:W-:Y:S01]  /*3400*/  FFMA R73, -R28, 1.4426950216293334961, -R73 ;  /* 0x3fb8aa3b1c497823 */ /* 0x000fe20000000949 */
[----:B------:R-:W-:Y:S01]  /*3410*/  FFMA R77, -R20, 1.4426950216293334961, -R77 ;  /* 0x3fb8aa3b144d7823 */ /* 0x000fe2000000094d */
[----:B------:R1:W-:Y:S01]  /*3420*/  MUFU.EX2 R32, R15 ;  /* 0x0000000f00207308 */ /* 0x0003e20000000800 */
[----:B------:R-:W-:Y:S01]  /*3430*/  FFMA R62, R29, R62, 1 ;  /* 0x3f8000001d3e7423 */ /* 0x000fe2000000003e */
[----:B--2---:R-:W-:Y:S01]  /*3440*/  FFMA R29, R3, R24, 1 ;  /* 0x3f800000031d7423 */ /* 0x004fe20000000018 */
[----:B------:R-:W-:Y:S01]  /*3450*/  FFMA R73, -R28, 1.925963033500011079e-08, R73 ;  /* 0x32a570601c497823 */ /* 0x000fe20000000149 */
[----:B------:R-:W-:Y:S01]  /*3460*/  IADD3 R3, R25, 0x1800000, RZ ;  /* 0x0180000019037810 */ /* 0x000fe20007ffe0ff */
[----:B------:R-:W-:Y:S01]  /*3470*/  FFMA R77, -R20, 1.925963033500011079e-08, R77 ;  /* 0x32a57060144d7823 */ /* 0x000fe2000000014d */
[----:B------:R-:W-:Y:S01]  /*3480*/  IMAD.SHL.U32 R33, R33, 0x800000, RZ ;  /* 0x0080000021217824 */ /* 0x000fe200078e00ff */
[----:B------:R-:W-:Y:S01]  /*3490*/  SHF.L.U32 R35, R35, 0x17, RZ ;  /* 0x0000001723237819 */ /* 0x000fe200000006ff */
[----:B------:R-:W2:Y:S01]  /*34a0*/  MUFU.EX2 R66, R66 ;  /* 0x0000004200427308 */ /* 0x000ea20000000800 */
[----:B-1----:R-:W-:Y:S01]  /*34b0*/  FFMA.RM R15, R0, R76, 12582913 ;  /* 0x4b400001000f7423 */ /* 0x002fe2000000404c */
[----:B------:R-:W-:Y:S01]  /*34c0*/  LOP3.LUT R3, R3, 0x7f800000, RZ, 0xc0, !PT ;  /* 0x7f80000003037812 */ /* 0x000fe200078ec0ff */
[----:B------:R-:W-:Y:S01]  /*34d0*/  IMAD.SHL.U32 R61, R61, 0x800000, RZ ;  /* 0x008000003d3d7824 */ /* 0x000fe200078e00ff */
[----:B------:R-:W-:Y:S01]  /*34e0*/  SHF.L.U32 R27, R27, 0x17, RZ ;  /* 0x000000171b1b7819 */ /* 0x000fe200000006ff */
[----:B------:R-:W-:Y:S01]  /*34f0*/  FADD R39, R15, -12583039 ;  /* 0xcb40007f0f277421 */ /* 0x000fe20000000000 */
[----:B------:R-:W-:Y:S01]  /*3500*/  ISETP.GT.U32.AND P2, PT, R3, 0x1ffffff, PT ;  /* 0x01ffffff0300780c */ /* 0x000fe20003f44070 */
[----:B------:R-:W-:Y:S01]  /*3510*/  IMAD.SHL.U32 R21, R21, 0x800000, RZ ;  /* 0x0080000015157824 */ /* 0x000fe200078e00ff */
[----:B------:R1:W3:Y:S01]  /*3520*/  MUFU.EX2 R0, R31 ;  /* 0x0000001f00007308 */ /* 0x0002e20000000800 */
[C---:B------:R-:W-:Y:S01]  /*3530*/  FFMA R39, -R36.reuse, 1.4426950216293334961, -R39 ;  /* 0x3fb8aa3b24277823 */ /* 0x040fe20000000927 */
[----:B------:R-:W-:Y:S01]  /*3540*/  SHF.L.U32 R15, R15, 0x17, RZ ;  /* 0x000000170f0f7819 */ /* 0x000fe200000006ff */
[----:B------:R-:W-:Y:S01]  /*3550*/  IMAD.SHL.U32 R37, R37, 0x800000, RZ ;  /* 0x0080000025257824 */ /* 0x000fe200078e00ff */
[----:B------:R-:W-:Y:S01]  /*3560*/  SHF.L.U32 R75, R75, 0x17, RZ ;  /* 0x000000174b4b7819 */ /* 0x000fe200000006ff */
[----:B------:R-:W-:Y:S01]  /*3570*/  FFMA R39, -R36, 1.925963033500011079e-08, R39 ;  /* 0x32a5706024277823 */ /* 0x000fe20000000127 */
[----:B------:R-:W-:Y:S01]  /*3580*/  IMAD.SHL.U32 R23, R23, 0x800000, RZ ;  /* 0x0080000017177824 */ /* 0x000fe200078e00ff */
[----:B------:R-:W-:Y:S01]  /*3590*/  BSSY B1, `(.L_x_56) ;  /* 0x0000026000017945 */ /* 0x000fe20003800000 */
[----:B------:R-:W4:Y:S01]  /*35a0*/  MUFU.EX2 R68, R68 ;  /* 0x0000004400447308 */ /* 0x000f220000000800 */
[----:B-1----:R-:W-:Y:S01]  /*35b0*/  FADD R31, R74, -12583039 ;  /* 0xcb40007f4a1f7421 */ /* 0x002fe20000000000 */
[----:B------:R-:W-:-:S02]  /*35c0*/  IMAD.SHL.U32 R67, R67, 0x800000, RZ ;  /* 0x0080000043437824 */ /* 0x000fc400078e00ff */
[----:B------:R-:W-:Y:S01]  /*35d0*/  FFMA R64, R33, R64, 1 ;  /* 0x3f80000021407423 */ /* 0x000fe20000000040 */
[----:B------:R-:W-:Y:S02]  /*35e0*/  IMAD.SHL.U32 R69, R69, 0x800000, RZ ;  /* 0x0080000045457824 */ /* 0x000fe400078e00ff */
[----:B------:R-:W-:Y:S01]  /*35f0*/  FFMA R31, -R38, 1.4426950216293334961, -R31 ;  /* 0x3fb8aa3b261f7823 */ /* 0x000fe2000000091f */
[----:B------:R-:W-:Y:S02]  /*3600*/  IMAD.SHL.U32 R34, R34, 0x800000, RZ ;  /* 0x0080000022227824 */ /* 0x000fe400078e00ff */
[----:B--2---:R-:W-:Y:S01]  /*3610*/  FFMA R61, R61, R66, 1 ;  /* 0x3f8000003d3d7423 */ /* 0x004fe20000000042 */
[----:B------:R-:W1:Y:S01]  /*3620*/  MUFU.EX2 R70, R70 ;  /* 0x0000004600467308 */ /* 0x000e620000000800 */
[----:B------:R-:W-:Y:S01]  /*3630*/  FFMA R31, -R38, 1.925963033500011079e-08, R31 ;  /* 0x32a57060261f7823 */ /* 0x000fe2000000011f */
[----:B------:R-:W-:Y:S02]  /*3640*/  IMAD.SHL.U32 R74, R74, 0x800000, RZ ;  /* 0x008000004a4a7824 */ /* 0x000fe400078e00ff */
[----:B------:R-:W-:Y:S01]  /*3650*/  FFMA R33, R27, R72, 1 ;  /* 0x3f8000001b217423 */ /* 0x000fe20000000048 */
[----:B------:R-:W-:Y:S01]  /*3660*/  FFMA R32, R37, R32, 1 ;  /* 0x3f80000025207423 */ /* 0x000fe20000000020 */
[----:B---3--:R-:W-:-:S02]  /*3670*/  FFMA R66, R67, R0, 1 ;  /* 0x3f80000043427423 */ /* 0x008fc40000000000 */
[----:B------:R-:W2:Y:S01]  /*3680*/  MUFU.EX2 R26, R71 ;  /* 0x00000047001a7308 */ /* 0x000ea20000000800 */
[----:B----4-:R-:W-:Y:S01]  /*3690*/  FFMA R68, R35, R68, 1 ;  /* 0x3f80000023447423 */ /* 0x010fe20000000044 */
[----:B------:R-:W-:-:S06]  /*36a0*/  FFMA R35, R23, R14, 1 ;  /* 0x3f80000017237423 */ /* 0x000fcc000000000e */
[----:B------:R-:W3:Y:S01]  /*36b0*/  MUFU.EX2 R28, R39 ;  /* 0x00000027001c7308 */ /* 0x000ee20000000800 */
[----:B-1----:R-:W-:-:S07]  /*36c0*/  FFMA R70, R21, R70, 1 ;  /* 0x3f80000015467423 */ /* 0x002fce0000000046 */
[----:B------:R-:W1:Y:S01]  /*36d0*/  MUFU.EX2 R73, R73 ;  /* 0x0000004900497308 */ /* 0x000e620000000800 */
[----:B--2---:R-:W-:-:S07]  /*36e0*/  FFMA R69, R69, R26, 1 ;  /* 0x3f80000045457423 */ /* 0x004fce000000001a */
[----:B------:R-:W2:Y:S01]  /*36f0*/  MUFU.EX2 R31, R31 ;  /* 0x0000001f001f7308 */ /* 0x000ea20000000800 */
[----:B---3--:R-:W-:-:S07]  /*3700*/  FFMA R72, R15, R28, 1 ;  /* 0x3f8000000f487423 */ /* 0x008fce000000001c */
[----:B------:R-:W3:Y:S01]  /*3710*/  MUFU.EX2 R20, R77 ;  /* 0x0000004d00147308 */ /* 0x000ee20000000800 */
[----:B-1----:R-:W-:Y:S01]  /*3720*/  FFMA R73, R34, R73, 1 ;  /* 0x3f80000022497423 */ /* 0x002fe20000000049 */
[----:B--2---:R-:W-:Y:S01]  /*3730*/  FFMA R74, R74, R31, 1 ;  /* 0x3f8000004a4a7423 */ /* 0x004fe2000000001f */
[----:B---3--:R-:W-:Y:S01]  /*3740*/  FFMA R75, R75, R20, 1 ;  /* 0x3f8000004b4b7423 */ /* 0x008fe20000000014 */
[----:B------:R-:W-:Y:S06]  /*3750*/  @P2 BRA `(.L_x_57) ;  /* 0x0000000000142947 */ /* 0x000fec0003800000 */
[----:B------:R-:W-:Y:S01]  /*3760*/  IMAD.MOV.U32 R3, RZ, RZ, R25 ;  /* 0x000000ffff037224 */ /* 0x000fe200078e0019 */
[----:B------:R-:W-:-:S07]  /*3770*/  MOV R38, 0x3790 ;  /* 0x0000379000267802 */ /* 0x000fce0000000f00 */
[----:B------:R-:W-:Y:S05]  /*3780*/  CALL.REL.NOINC `($__internal_0_$__cuda_sm20_rcp_rn_f32_slowpath) ;  /* 0x0000006800a47944 */ /* 0x000fea0003c00000 */
[----:B------:R-:W-:Y:S01]  /*3790*/  IMAD.MOV.U32 R14, RZ, RZ, R0 ;  /* 0x000000ffff0e7224 */ /* 0x000fe200078e0000 */
[----:B------:R-:W-:Y:S06]  /*37a0*/  BRA `(.L_x_58) ;  /* 0x0000000000107947 */ /* 0x000fec0003800000 */
.L_x_57:
[----:B------:R-:W1:Y:S02]  /*37b0*/  MUFU.RCP R14, R25 ;  /* 0x00000019000e7308 */ /* 0x000e640000001000 */
[----:B-1----:R-:W-:-:S04]  /*37c0*/  FFMA R0, R25, R14, -1 ;  /* 0xbf80000019007423 */ /* 0x002fc8000000000e */
[----:B------:R-:W-:-:S04]  /*37d0*/  FADD.FTZ R3, -R0, -RZ ;  /* 0x800000ff00037221 */ /* 0x000fc80000010100 */
[----:B------:R-:W-:-:S07]  /*37e0*/  FFMA R14, R14, R3, R14 ;  /* 0x000000030e0e7223 */ /* 0x000fce000000000e */
.L_x_58:
[----:B------:R-:W-:Y:S05]  /*37f0*/  BSYNC B1 ;  /* 0x0000000000017941 */ /* 0x000fea0003800000 */
.L_x_56:
[----:B------:R-:W-:Y:S01]  /*3800*/  IADD3 R0, R62, 0x1800000, RZ ;  /* 0x018000003e007810 */ /* 0x000fe20007ffe0ff */
[----:B------:R-:W-:Y:S03]  /*3810*/  BSSY B1, `(.L_x_59) ;  /* 0x000000d000017945 */ /* 0x000fe60003800000 */
[----:B------:R-:W-:-:S04]  /*3820*/  LOP3.LUT R0, R0, 0x7f800000, RZ, 0xc0, !PT ;  /* 0x7f80000000007812 */ /* 0x000fc800078ec0ff */
[----:B------:R-:W-:-:S13]  /*3830*/  ISETP.GT.U32.AND P2, PT, R0, 0x1ffffff, PT ;  /* 0x01ffffff0000780c */ /* 0x000fda0003f44070 */
[----:B------:R-:W-:Y:S05]  /*3840*/  @P2 BRA `(.L_x_60) ;  /* 0x0000000000142947 */ /* 0x000fea0003800000 */
[----:B------:R-:W-:Y:S01]  /*3850*/  IMAD.MOV.U32 R3, RZ, RZ, R62 ;  /* 0x000000ffff037224 */ /* 0x000fe200078e003e */
[----:B------:R-:W-:-:S07]  /*3860*/  MOV R38, 0x3880 ;  /* 0x0000388000267802 */ /* 0x000fce0000000f00 */
[----:B------:R-:W-:Y:S05]  /*3870*/  CALL.REL.NOINC `($__internal_0_$__cuda_sm20_rcp_rn_f32_slowpath) ;  /* 0x0000006800687944 */ /* 0x000fea0003c00000 */
[----:B------:R-:W-:Y:S01]  /*3880*/  IMAD.MOV.U32 R15, RZ, RZ, R0 ;  /* 0x000000ffff0f7224 */ /* 0x000fe200078e0000 */
[----:B------:R-:W-:Y:S06]  /*3890*/  BRA `(.L_x_61) ;  /* 0x0000000000107947 */ /* 0x000fec0003800000 */
.L_x_60:
[----:B------:R-:W1:Y:S02]  /*38a0*/  MUFU.RCP R15, R62 ;  /* 0x0000003e000f7308 */ /* 0x000e640000001000 */
[----:B-1----:R-:W-:-:S04]  /*38b0*/  FFMA R0, R62, R15, -1 ;  /* 0xbf8000003e007423 */ /* 0x002fc8000000000f */
[----:B------:R-:W-:-:S04]  /*38c0*/  FADD.FTZ R0, -R0, -RZ ;  /* 0x800000ff00007221 */ /* 0x000fc80000010100 */
[----:B------:R-:W-:-:S07]  /*38d0*/  FFMA R15, R15, R0, R15 ;  /* 0x000000000f0f7223 */ /* 0x000fce000000000f */
.L_x_61:
[----:B------:R-:W-:Y:S05]  /*38e0*/  BSYNC B1 ;  /* 0x0000000000017941 */ /* 0x000fea0003800000 */
.L_x_59:
        /* <DEDUP_REMOVED lines=10> */
.L_x_63:
[----:B------:R-:W1:Y:S02]  /*3990*/  MUFU.RCP R23, R64 ;  /* 0x0000004000177308 */ /* 0x000e640000001000 */
[----:B-1----:R-:W-:-:S04]  /*39a0*/  FFMA R0, R64, R23, -1 ;  /* 0xbf80000040007423 */ /* 0x002fc80000000017 */
[----:B------:R-:W-:-:S04]  /*39b0*/  FADD.FTZ R0, -R0, -RZ ;  /* 0x800000ff00007221 */ /* 0x000fc80000010100 */
[----:B------:R-:W-:-:S07]  /*39c0*/  FFMA R23, R23, R0, R23 ;  /* 0x0000000017177223 */ /* 0x000fce0000000017 */
.L_x_64:
[----:B------:R-:W-:Y:S05]  /*39d0*/  BSYNC B1 ;  /* 0x0000000000017941 */ /* 0x000fea0003800000 */
.L_x_62:
        /* <DEDUP_REMOVED lines=10> */
.L_x_66:
[----:B------:R-:W1:Y:S02]  /*3a80*/  MUFU.RCP R24, R61 ;  /* 0x0000003d00187308 */ /* 0x000e640000001000 */
[----:B-1----:R-:W-:-:S04]  /*3a90*/  FFMA R0, R61, R24, -1 ;  /* 0xbf8000003d007423 */ /* 0x002fc80000000018 */
[----:B------:R-:W-:-:S04]  /*3aa0*/  FADD.FTZ R3, -R0, -RZ ;  /* 0x800000ff00037221 */ /* 0x000fc80000010100 */
[----:B------:R-:W-:-:S07]  /*3ab0*/  FFMA R24, R24, R3, R24 ;  /* 0x0000000318187223 */ /* 0x000fce0000000018 */
.L_x_67:
[----:B------:R-:W-:Y:S05]  /*3ac0*/  BSYNC B1 ;  /* 0x0000000000017941 */ /* 0x000fea0003800000 */
.L_x_65:
        /* <DEDUP_REMOVED lines=10> */
.L_x_69:
[----:B------:R-:W1:Y:S02]  /*3b70*/  MUFU.RCP R25, R68 ;  /* 0x0000004400197308 */ /* 0x000e640000001000 */
[----:B-1----:R-:W-:-:S04]  /*3b80*/  FFMA R0, R68, R25, -1 ;  /* 0xbf80000044007423 */ /* 0x002fc80000000019 */
[----:B------:R-:W-:-:S04]  /*3b90*/  FADD.FTZ R0, -R0, -RZ ;  /* 0x800000ff00007221 */ /* 0x000fc80000010100 */
[----:B------:R-:W-:-:S07]  /*3ba0*/  FFMA R25, R25, R0, R25 ;  /* 0x0000000019197223 */ /* 0x000fce0000000019 */
.L_x_70:
[----:B------:R-:W-:Y:S05]  /*3bb0*/  BSYNC B1 ;  /* 0x0000000000017941 */ /* 0x000fea0003800000 */
.L_x_68:
        /* <DEDUP_REMOVED lines=10> */
.L_x_72:
[----:B------:R-:W1:Y:S02]  /*3c60*/  MUFU.RCP R26, R29 ;  /* 0x0000001d001a7308 */ /* 0x000e640000001000 */
[----:B-1----:R-:W-:-:S04]  /*3c70*/  FFMA R0, R29, R26, -1 ;  /* 0xbf8000001d007423 */ /* 0x002fc8000000001a */
[----:B------:R-:W-:-:S04]  /*3c80*/  FADD.FTZ R3, -R0, -RZ ;  /* 0x800000ff00037221 */ /* 0x000fc80000010100 */
[----:B------:R-:W-:-:S07]  /*3c90*/  FFMA R26, R26, R3, R26 ;  /* 0x000000031a1a7223 */ /* 0x000fce000000001a */
.L_x_73:
[----:B------:R-:W-:Y:S05]  /*3ca0*/  BSYNC B1 ;  /* 0x0000000000017941 */ /* 0x000fea0003800000 */
.L_x_71:
        /* <DEDUP_REMOVED lines=10> */
.L_x_75:
[----:B------:R-:W1:Y:S02]  /*3d50*/  MUFU.RCP R27, R70 ;  /* 0x00000046001b7308 */ /* 0x000e640000001000 */
[----:B-1----:R-:W-:-:S04]  /*3d60*/  FFMA R0, R70, R27, -1 ;  /* 0xbf80000046007423 */ /* 0x002fc8000000001b */
[----:B------:R-:W-:-:S04]  /*3d70*/  FADD.FTZ R0, -R0, -RZ ;  /* 0x800000ff00007221 */ /* 0x000fc80000010100 */
[----:B------:R-:W-:-:S07]  /*3d80*/  FFMA R27, R27, R0, R27 ;  /* 0x000000001b1b7223 */ /* 0x000fce000000001b */
.L_x_76:
[----:B------:R-:W-:Y:S05]  /*3d90*/  BSYNC B1 ;  /* 0x0000000000017941 */ /* 0x000fea0003800000 */
.L_x_74:
        /* <DEDUP_REMOVED lines=10> */
.L_x_78:
[----:B------:R-:W1:Y:S02]  /*3e40*/  MUFU.RCP R28, R33 ;  /* 0x00000021001c7308 */ /* 0x000e640000001000 */
[----:B-1----:R-:W-:-:S04]  /*3e50*/  FFMA R0, R33, R28, -1 ;  /* 0xbf80000021007423 */ /* 0x002fc8000000001c */
[----:B------:R-:W-:-:S04]  /*3e60*/  FADD.FTZ R3, -R0, -RZ ;  /* 0x800000ff00037221 */ /* 0x000fc80000010100 */
[----:B------:R-:W-:-:S07]  /*3e70*/  FFMA R28, R28, R3, R28 ;  /* 0x000000031c1c7223 */ /* 0x000fce000000001c */
.L_x_79:
[----:B------:R-:W-:Y:S05]  /*3e80*/  BSYNC B1 ;  /* 0x0000000000017941 */ /* 0x000fea0003800000 */
.L_x_77:
        /* <DEDUP_REMOVED lines=10> */
.L_x_81:
[----:B------:R-:W1:Y:S02]  /*3f30*/  MUFU.RCP R29, R32 ;  /* 0x00000020001d7308 */ /* 0x000e640000001000 */
[----:B-1----:R-:W-:-:S04]  /*3f40*/  FFMA R0, R32, R29, -1 ;  /* 0xbf80000020007423 */ /* 0x002fc8000000001d */
[----:B------:R-:W-:-:S04]  /*3f50*/  FADD.FTZ R0, -R0, -RZ ;  /* 0x800000ff00007221 */ /* 0x000fc80000010100 */
[----:B------:R-:W-:-:S07]  /*3f60*/  FFMA R29, R29, R0, R29 ;  /* 0x000000001d1d7223 */ /* 0x000fce000000001d */
.L_x_82:
[----:B------:R-:W-:Y:S05]  /*3f70*/  BSYNC B1 ;  /* 0x0000000000017941 */ /* 0x000fea0003800000 */
.L_x_80:
        /* <DEDUP_REMOVED lines=10> */
.L_x_84:
[----:B------:R-:W1:Y:S02]  /*4020*/  MUFU.RCP R30, R35 ;  /* 0x00000023001e7308 */ /* 0x000e640000001000 */
[----:B-1----:R-:W-:-:S04]  /*4030*/  FFMA R0, R35, R30, -1 ;  /* 0xbf80000023007423 */ /* 0x002fc8000000001e */
[----:B------:R-:W-:-:S04]  /*4040*/  FADD.FTZ R3, -R0, -RZ ;  /* 0x800000ff00037221 */ /* 0x000fc80000010100 */
[----:B------:R-:W-:-:S07]  /*4050*/  FFMA R30, R30, R3, R30 ;  /* 0x000000031e1e7223 */ /* 0x000fce000000001e */
.L_x_85:
[----:B------:R-:W-:Y:S05]  /*4060*/  BSYNC B1 ;  /* 0x0000000000017941 */ /* 0x000fea0003800000 */
.L_x_83:
        /* <DEDUP_REMOVED lines=10> */
.L_x_87:
[----:B------:R-:W1:Y:S02]  /*4110*/  MUFU.RCP R31, R66 ;  /* 0x00000042001f7308 */ /* 0x000e640000001000 */
[----:B-1----:R-:W-:-:S04]  /*4120*/  FFMA R0, R66, R31, -1 ;  /* 0xbf80000042007423 */ /* 0x002fc8000000001f */
[----:B------:R-:W-:-:S04]  /*4130*/  FADD.FTZ R0, -R0, -RZ ;  /* 0x800000ff00007221 */ /* 0x000fc80000010100 */
[----:B------:R-:W-:-:S07]  /*4140*/  FFMA R31, R31, R0, R31 ;  /* 0x000000001f1f7223 */ /* 0x000fce000000001f */
.L_x_88:
[----:B------:R-:W-:Y:S05]  /*4150*/  BSYNC B1 ;  /* 0x0000000000017941 */ /* 0x000fea0003800000 */
.L_x_86:
        /* <DEDUP_REMOVED lines=10> */
.L_x_90:
[----:B------:R-:W1:Y:S02]  /*4200*/  MUFU.RCP R32, R69 ;  /* 0x0000004500207308 */ /* 0x000e640000001000 */
[----:B-1----:R-:W-:-:S04]  /*4210*/  FFMA R0, R69, R32, -1 ;  /* 0xbf80000045007423 */ /* 0x002fc80000000020 */
[----:B------:R-:W-:-:S04]  /*4220*/  FADD.FTZ R3, -R0, -RZ ;  /* 0x800000ff00037221 */ /* 0x000fc80000010100 */
[----:B------:R-:W-:-:S07]  /*4230*/  FFMA R32, R32, R3, R32 ;  /* 0x0000000320207223 */ /* 0x000fce0000000020 */
.L_x_91:
[----:B------:R-:W-:Y:S05]  /*4240*/  BSYNC B1 ;  /* 0x0000000000017941 */ /* 0x000fea0003800000 */
.L_x_89:
        /* <DEDUP_REMOVED lines=10> */
.L_x_93:
[----:B------:R-:W1:Y:S02]  /*42f0*/  MUFU.RCP R33, R72 ;  /* 0x0000004800217308 */ /* 0x000e640000001000 */
[----:B-1----:R-:W-:-:S04]  /*4300*/  FFMA R0, R72, R33, -1 ;  /* 0xbf80000048007423 */ /* 0x002fc80000000021 */
[----:B------:R-:W-:-:S04]  /*4310*/  FADD.FTZ R0, -R0, -RZ ;  /* 0x800000ff00007221 */ /* 0x000fc80000010100 */
[----:B------:R-:W-:-:S07]  /*4320*/  FFMA R33, R33, R0, R33 ;  /* 0x0000000021217223 */ /* 0x000fce0000000021 */
.L_x_94:
[----:B------:R-:W-:Y:S05]  /*4330*/  BSYNC B1 ;  /* 0x0000000000017941 */ /* 0x000fea0003800000 */
.L_x_92:
        /* <DEDUP_REMOVED lines=10> */
.L_x_96:
[----:B------:R-:W1:Y:S02]  /*43e0*/  MUFU.RCP R34, R73 ;  /* 0x0000004900227308 */ /* 0x000e640000001000 */
[----:B-1----:R-:W-:-:S04]  /*43f0*/  FFMA R0, R73, R34, -1 ;  /* 0xbf80000049007423 */ /* 0x002fc80000000022 */
[----:B------:R-:W-:-:S04]  /*4400*/  FADD.FTZ R3, -R0, -RZ ;  /* 0x800000ff00037221 */ /* 0x000fc80000010100 */
[----:B------:R-:W-:-:S07]  /*4410*/  FFMA R34, R34, R3, R34 ;  /* 0x0000000322227223 */ /* 0x000fce0000000022 */
.L_x_97:
[----:B------:R-:W-:Y:S05]  /*4420*/  BSYNC B1 ;  /* 0x0000000000017941 */ /* 0x000fea0003800000 */
.L_x_95:
        /* <DEDUP_REMOVED lines=10> */
.L_x_99:
[----:B------:R-:W1:Y:S02]  /*44d0*/  MUFU.RCP R35, R74 ;  /* 0x0000004a00237308 */ /* 0x000e640000001000 */
[----:B-1----:R-:W-:-:S04]  /*44e0*/  FFMA R0, R74, R35, -1 ;  /* 0xbf8000004a007423 */ /* 0x002fc80000000023 */
[----:B------:R-:W-:-:S04]  /*44f0*/  FADD.FTZ R0, -R0, -RZ ;  /* 0x800000ff00007221 */ /* 0x000fc80000010100 */
[----:B------:R-:W-:-:S07]  /*4500*/  FFMA R35, R35, R0, R35 ;  /* 0x0000000023237223 */ /* 0x000fce0000000023 */
.L_x_100:
[----:B------:R-:W-:Y:S05]  /*4510*/  BSYNC B1 ;  /* 0x0000000000017941 */ /* 0x000fea0003800000 */
.L_x_98:
        /* <DEDUP_REMOVED lines=8> */
[----:B------:R-:W-:Y:S05]  /*45a0*/  BRA `(.L_x_103) ;  /* 0x0000000000107947 */ /* 0x000fea0003800000 */
.L_x_102:
[----:B------:R-:W1:Y:S02]  /*45b0*/  MUFU.RCP R0, R75 ;  /* 0x0000004b00007308 */ /* 0x000e640000001000 */
[----:B-1----:R-:W-:-:S04]  /*45c0*/  FFMA R3, R75, R0, -1 ;  /* 0xbf8000004b037423 */ /* 0x002fc80000000000 */
[----:B------:R-:W-:-:S04]  /*45d0*/  FADD.FTZ R3, -R3, -RZ ;  /* 0x800000ff03037221 */ /* 0x000fc80000010100 */
[----:B------:R-:W-:-:S07]  /*45e0*/  FFMA R0, R0, R3, R0 ;  /* 0x0000000300007223 */ /* 0x000fce0000000000 */
.L_x_103:
[----:B------:R-:W-:Y:S05]  /*45f0*/  BSYNC B1 ;  /* 0x0000000000017941 */ /* 0x000fea0003800000 */
.L_x_101:
[C---:B------:R-:W-:Y:S01]  /*4600*/  IMAD.SHL.U32 R3, R18.reuse, 0x10, RZ ;  /* 0x0000001012037824 */ /* 0x040fe200078e00ff */
[C---:B------:R-:W-:Y:S01]  /*4610*/  SHF.L.U32 R20, R18.reuse, 0x5, RZ ;  /* 0x0000000512147819 */ /* 0x040fe200000006ff */
[----:B------:R-:W-:Y:S01]  /*4620*/  IMAD.SHL.U32 R38, R18, 0x4, RZ ;  /* 0x0000000412267824 */ /* 0x000fe200078e00ff */
[----:B------:R-:W-:Y:S01]  /*4630*/  SHF.R.U32.HI R36, RZ, 0x1, R18 ;  /* 0x00000001ff247819 */ /* 0x000fe20000011612 */
[----:B------:R-:W-:Y:S05]  /*4640*/  WARPSYNC.ALL ;  /* 0x0000000000007948 */ /* 0x000fea0003800000 */
[----:B------:R-:W-:Y:S01]  /*4650*/  LOP3.LUT R3, R3, 0xe00, RZ, 0xc0, !PT ;  /* 0x00000e0003037812 */ /* 0x000fe200078ec0ff */
[----:B------:R-:W-:Y:S01]  /*4660*/  BSSY B0, `(.L_x_104) ;  /* 0x0000026000007945 */ /* 0x000fe20003800000 */
[----:B------:R-:W-:-:S02]  /*4670*/  LOP3.LUT R21, R20, 0xc0, RZ, 0xc0, !PT ;  /* 0x000000c014157812 */ /* 0x000fc400078ec0ff */
[----:B------:R-:W-:Y:S02]  /*4680*/  LOP3.LUT R3, R3, 0x20, R20, 0xf8, !PT ;  /* 0x0000002003037812 */ /* 0x000fe400078ef814 */
[----:B------:R-:W-:Y:S02]  /*4690*/  LOP3.LUT R21, R21, 0x8, R36, 0xf8, !PT ;  /* 0x0000000815157812 */ /* 0x000fe400078ef824 */
[----:B------:R-:W-:Y:S02]  /*46a0*/  LOP3.LUT R3, R3, 0x100, R20, 0xf8, !PT ;  /* 0x0000010003037812 */ /* 0x000fe400078ef814 */
[----:B------:R-:W-:Y:S02]  /*46b0*/  LOP3.LUT R38, R21, 0x18, R38, 0x78, !PT ;  /* 0x0000001815267812 */ /* 0x000fe400078e7826 */
[----:B------:R-:W-:Y:S02]  /*46c0*/  F2FP.F16.F32.PACK_AB R36, R15, R14 ;  /* 0x0000000e0f24723e */ /* 0x000fe400000000ff */
[----:B------:R-:W-:Y:S01]  /*46d0*/  LOP3.LUT R14, R3, R38, RZ, 0xfc, !PT ;  /* 0x00000026030e7212 */ /* 0x000fe200078efcff */
[----:B------:R-:W-:Y:S01]  /*46e0*/  IMAD.U32 R3, RZ, RZ, UR48 ;  /* 0x00000030ff037e24 */ /* 0x000fe2000f8e00ff */
[----:B------:R-:W-:-:S02]  /*46f0*/  LOP3.LUT P2, RZ, R18, 0x4, RZ, 0xc0, !PT ;  /* 0x0000000412ff7812 */ /* 0x000fc4000784c0ff */
[----:B------:R-:W-:Y:S01]  /*4700*/  MOV R15, 0x20 ;  /* 0x00000020000f7802 */ /* 0x000fe20000000f00 */
[----:B------:R-:W-:Y:S01]  /*4710*/  IMAD R3, R3, 0x1000, R14 ;  /* 0x0000100003037824 */ /* 0x000fe200078e020e */
[----:B------:R-:W-:Y:S02]  /*4720*/  F2FP.F16.F32.PACK_AB R39, R28, R27 ;  /* 0x0000001b1c27723e */ /* 0x000fe400000000ff */
[----:B------:R-:W-:Y:S02]  /*4730*/  SEL R15, R15, 0xffffffe0, !P2 ;  /* 0xffffffe00f0f7807 */ /* 0x000fe40005000000 */
[----:B------:R-:W-:Y:S02]  /*4740*/  LEA R20, R3, UR52, 0x1 ;  /* 0x0000003403147c11 */ /* 0x000fe4000f8e08ff */
[----:B------:R-:W-:Y:S02]  /*4750*/  F2FP.F16.F32.PACK_AB R37, R24, R23 ;  /* 0x000000171825723e */ /* 0x000fe400000000ff */
[----:B------:R-:W-:-:S02]  /*4760*/  F2FP.F16.F32.PACK_AB R38, R26, R25 ;  /* 0x000000191a26723e */ /* 0x000fc400000000ff */
[----:B------:R-:W-:Y:S02]  /*4770*/  F2FP.F16.F32.PACK_AB R27, R0, R35 ;  /* 0x00000023001b723e */ /* 0x000fe400000000ff */
[----:B------:R-:W-:Y:S01]  /*4780*/  F2FP.F16.F32.PACK_AB R24, R30, R29 ;  /* 0x0000001d1e18723e */ /* 0x000fe200000000ff */
[----:B------:R1:W-:Y:S01]  /*4790*/  STSM.16.M88.4 [R20+0x200], R36 ;  /* 0x0002002414007844 */ /* 0x0003e20000000200 */
[----:B------:R-:W-:Y:S02]  /*47a0*/  F2FP.F16.F32.PACK_AB R25, R32, R31 ;  /* 0x0000001f2019723e */ /* 0x000fe400000000ff */
[----:B------:R-:W-:Y:S02]  /*47b0*/  F2FP.F16.F32.PACK_AB R26, R34, R33 ;  /* 0x00000021221a723e */ /* 0x000fe400000000ff */
[----:B------:R-:W-:-:S05]  /*47c0*/  IADD3 R0, R15, 0x200, R20 ;  /* 0x000002000f007810 */ /* 0x000fca0007ffe014 */
[----:B------:R1:W-:Y:S01]  /*47d0*/  STSM.16.M88.4 [R0], R24 ;  /* 0x0000001800007844 */ /* 0x0003e20000000200 */
[----:B------:R-:W-:Y:S01]  /*47e0*/  @!PT LDS RZ, [RZ] ;  /* 0x00000000fffff984 */ /* 0x000fe20000000800 */
[----:B------:R-:W-:Y:S01]  /*47f0*/  @!PT LDS RZ, [RZ] ;  /* 0x00000000fffff984 */ /* 0x000fe20000000800 */
[----:B------:R-:W-:Y:S01]  /*4800*/  @!PT LDS RZ, [RZ] ;  /* 0x00000000fffff984 */ /* 0x000fe20000000800 */
[----:B------:R-:W-:Y:S01]  /*4810*/  @!PT LDS RZ, [RZ] ;  /* 0x00000000fffff984 */ /* 0x000fe20000000800 */
[----:B------:R2:W-:Y:S06]  /*4820*/  MEMBAR.ALL.CTA ;  /* 0x0000000000007992 */ /* 0x0005ec0000008000 */
[----:B--2---:R-:W2:Y:S02]  /*4830*/  FENCE.VIEW.ASYNC.S ;  /* 0x00000000000073c6 */ /* 0x004ea40000000000 */
[----:B--2---:R-:W-:Y:S06]  /*4840*/  BAR.SYNC.DEFER_BLOCKING 0x1, 0x100 ;  /* 0x0044000000007b1d */ /* 0x004fec0000010000 */
[----:B------:R-:W-:Y:S05]  /*4850*/  @P5 BRA `(.L_x_105) ;  /* 0x0000000000185947 */ /* 0x000fea0003800000 */
[----:B------:R-:W-:Y:S02]  /*4860*/  ULEA UR44, UR48, UR52, 0xd ;  /* 0x00000034302c7291 */ /* 0x000fe4000f8e683f */
[----:B------:R-:W-:Y:S02]  /*4870*/  UIADD3 UR4, UP0, UR56, 0x4f0, URZ ;  /* 0x000004f038047890 */ /* 0x000fe4000ff1e03f */
[----:B------:R-:W-:Y:S02]  /*4880*/  UIADD3 UR44, UR44, 0x200, URZ ;  /* 0x000002002c2c7890 */ /* 0x000fe4000fffe03f */
[----:B------:R-:W-:-:S09]  /*4890*/  UIADD3.X UR5, URZ, UR57, URZ, UP0, !UPT ;  /* 0x000000393f057290 */ /* 0x000fd200087fe43f */
[----:B------:R2:W-:Y:S02]  /*48a0*/  UTMASTG.3D [UR44], [UR4] ;  /* 0x0000002c040073b5 */ /* 0x0005e40008010000 */
[----:B--2---:R0:W-:Y:S02]  /*48b0*/  UTMACMDFLUSH ;  /* 0x00000000000079b7 */ /* 0x0041e40000000000 */
.L_x_105:
[----:B------:R-:W-:Y:S05]  /*48c0*/  BSYNC B0 ;  /* 0x0000000000007941 */ /* 0x000fea0003800000 */
.L_x_104:
[----:B------:R-:W-:Y:S01]  /*48d0*/  UIADD3 UR4, UR48, 0x1, URZ ;  /* 0x0000000130047890 */ /* 0x000fe2000fffe03f */
[----:B------:R-:W-:Y:S01]  /*48e0*/  BSSY B0, `(.L_x_106) ;  /* 0x0000008000007945 */ /* 0x000fe20003800000 */
[----:B------:R-:W-:Y:S02]  /*48f0*/  UIADD3 UR8, UR50, UR43, URZ ;  /* 0x0000002b32087290 */ /* 0x000fe4000fffe03f */
[----:B------:R-:W-:-:S04]  /*4900*/  UISETP.NE.AND UP0, UPT, UR4, 0x3, UPT ;  /* 0x000000030400788c */ /* 0x000fc8000bf05270 */
[----:B------:R-:W-:Y:S02]  /*4910*/  USEL UR9, URZ, 0x1, UP0 ;  /* 0x000000013f097887 */ /* 0x000fe40008000000 */
[----:B------:R-:W-:Y:S02]  /*4920*/  USEL UR10, UR4, URZ, UP0 ;  /* 0x0000003f040a7287 */ /* 0x000fe40008000000 */
[----:B------:R-:W-:Y:S01]  /*4930*/  ULOP3.LUT UR9, UR49, UR9, URZ, 0x3c, !UPT ;  /* 0x0000000931097292 */ /* 0x000fe2000f8e3c3f */
[----:B------:R-:W-:Y:S11]  /*4940*/  @P5 BRA `(.L_x_107) ;  /* 0x0000000000045947 */ /* 0x000ff60003800000 */
[----:B------:R-:W-:-:S04]  /*4950*/  DEPBAR.LE SB0, 0x1 ;  /* 0x000080400000791a */ /* 0x000fc80000000000 */
.L_x_107:
[----:B------:R-:W-:Y:S05]  /*4960*/  BSYNC B0 ;  /* 0x0000000000007941 */ /* 0x000fea0003800000 */
.L_x_106:
[----:B------:R-:W-:Y:S01]  /*4970*/  BAR.SYNC.DEFER_BLOCKING 0x1, 0x100 ;  /* 0x0044000000007b1d */ /* 0x000fe20000010000 */
[----:B------:R-:W-:-:S13]  /*4980*/  ISETP.NE.AND P3, PT, RZ, UR39, PT ;  /* 0x00000027ff007c0c */ /* 0x000fda000bf65270 */
[----:B------:R-:W-:Y:S05]  /*4990*/  @!P3 BRA `(.L_x_108) ;  /* 0x000000000034b947 */ /* 0x000fea0003800000 */
[----:B------:R-:W-:Y:S04]  /*49a0*/  BSSY B0, `(.L_x_109) ;  /* 0x0000009000007945 */ /* 0x000fe80003800000 */
[----:B------:R-:W-:Y:S05]  /*49b0*/  @P0 BRA `(.L_x_110) ;  /* 0x00000000001c0947 */ /* 0x000fea0003800000 */
[----:B------:R-:W-:-:S13]  /*49c0*/  ISETP.NE.AND P3, PT, R65, 0x3, PT ;  /* 0x000000034100780c */ /* 0x000fda0003f65270 */
[----:B------:R-:W-:Y:S05]  /*49d0*/  @!P3 BRA `(.L_x_111) ;  /* 0x000000000004b947 */ /* 0x000fea0003800000 */
[----:B------:R-:W-:Y:S01]  /*49e0*/  BPT.TRAP 0x1 ;  /* 0x000000040000795c */ /* 0x000fe20000300000 */
.L_x_111:
[----:B------:R-:W-:-:S04]  /*49f0*/  ULEA UR4, UR38, UR52, 0x3 ;  /* 0x0000003426047291 */ /* 0x000fc8000f8e183f */
[----:B------:R-:W-:-:S04]  /*4a00*/  UIADD3 UR4, UR4, 0x98, URZ ;  /* 0x0000009804047890 */ /* 0x000fc8000fffe03f */
[----:B------:R-:W-:-:S09]  /*4a10*/  UPRMT UR4, UR51, 0x654, UR4 ;  /* 0x0000065433047896 */ /* 0x000fd20008000004 */
[----:B------:R-:W-:Y:S03]  /*4a20*/  SYNCS.ARRIVE.TRANS64.RED.A1T0 RZ, [UR4], RZ ;  /* 0x000000ffffff79a7 */ /* 0x000fe60008100404 */
.L_x_110:
[----:B------:R-:W-:Y:S05]  /*4a30*/  BSYNC B0 ;  /* 0x0000000000007941 */ /* 0x000fea0003800000 */
.L_x_109:
[----:B------:R-:W-:-:S04]  /*4a40*/  UIADD3 UR38, UR38, 0x1, URZ ;  /* 0x0000000126267890 */ /* 0x000fc8000fffe03f */
[----:B------:R-:W-:-:S04]  /*4a50*/  UISETP.NE.AND UP0, UPT, UR38, 0x3, UPT ;  /* 0x000000032600788c */ /* 0x000fc8000bf05270 */
[----:B------:R-:W-:-:S12]  /*4a60*/  USEL UR38, UR38, URZ, UP0 ;  /* 0x0000003f26267287 */ /* 0x000fd80008000000 */
.L_x_108:
[----:B------:R-:W-:Y:S01]  /*4a70*/  USHF.R.U32.HI UR4, URZ, 0x3, UR8 ;  /* 0x000000033f047899 */ /* 0x000fe20008011608 */
[----:B------:R-:W-:Y:S01]  /*4a80*/  BSSY B0, `(.L_x_112) ;  /* 0x000001d000007945 */ /* 0x000fe20003800000 */
[----:B------:R-:W-:Y:S02]  /*4a90*/  UISETP.GT.U32.AND UP0, UPT, UR8, 0x7, UPT ;  /* 0x000000070800788c */ /* 0x000fe4000bf04070 */
[----:B------:R-:W-:Y:S02]  /*4aa0*/  ULOP3.LUT UR4, UR4, 0x1, URZ, 0xc0, !UPT ;  /* 0x0000000104047892 */ /* 0x000fe4000f8ec03f */
[----:B------:R-:W-:Y:S02]  /*4ab0*/  UISETP.LT.U32.AND UP1, UPT, UR50, 0x8, UP0 ;  /* 0x000000083200788c */ /* 0x000fe40008721070 */
[----:B------:R-:W-:Y:S02]  /*4ac0*/  UISETP.NE.U32.AND UP2, UPT, UR4, 0x1, UPT ;  /* 0x000000010400788c */ /* 0x000fe4000bf45070 */
[----:B------:R-:W-:-:S02]  /*4ad0*/  USEL UR5, URZ, 0x1, !UP1 ;  /* 0x000000013f057887 */ /* 0x000fc4000c800000 */
[----:B------:R-:W-:-:S04]  /*4ae0*/  UISETP.GT.U32.AND UP0, UPT, UR50, 0x7, !UP2 ;  /* 0x000000073200788c */ /* 0x000fc8000d704070 */
[----:B------:R-:W-:-:S04]  /*4af0*/  USEL UR4, URZ, 0x1, !UP0 ;  /* 0x000000013f047887 */ /* 0x000fc8000c000000 */
[----:B------:R-:W-:Y:S01]  /*4b00*/  ULOP3.LUT UR40, UR4, UR40, UR5, 0x96, !UPT ;  /* 0x0000002804287292 */ /* 0x000fe2000f8e9605 */
[----:B------:R-:W-:Y:S11]  /*4b10*/  @P0 BRA `(.L_x_113) ;  /* 0x00000000004c0947 */ /* 0x000ff60003800000 */
[----:B------:R-:W-:-:S13]  /*4b20*/  ISETP.NE.AND P3, PT, R65, 0x3, PT ;  /* 0x000000034100780c */ /* 0x000fda0003f65270 */
[----:B------:R-:W-:Y:S05]  /*4b30*/  @!P3 BRA `(.L_x_114) ;  /* 0x000000000004b947 */ /* 0x000fea0003800000 */
[----:B------:R-:W-:Y:S01]  /*4b40*/  BPT.TRAP 0x1 ;  /* 0x000000040000795c */ /* 0x000fe20000300000 */
.L_x_114:
[----:B------:R-:W-:Y:S01]  /*4b50*/  SHF.L.U32 R12, R12, 0x1f, RZ ;  /* 0x0000001f0c0c7819 */ /* 0x000fe200000006ff */
[----:B------:R-:W-:Y:S01]  /*4b60*/  BSSY B1, `(.L_x_115) ;  /* 0x000000b000017945 */ /* 0x000fe20003800000 */
[C---:B------:R-:W-:Y:S01]  /*4b70*/  LEA R21, R13.reuse, UR52, 0x3 ;  /* 0x000000340d157c11 */ /* 0x040fe2000f8e18ff */
[----:B------:R-:W-:Y:S01]  /*4b80*/  @!P1 IMAD R13, R13, 0x1000, R14 ;  /* 0x000010000d0d9824 */ /* 0x000fe200078e020e */
[----:B------:R-:W-:Y:S02]  /*4b90*/  PLOP3.LUT P4, PT, PT, PT, PT, 0x8, 0x0 ;  /* 0x000000000000781c */ /* 0x000fe40003f8e170 */
[----:B------:R-:W2:Y:S01]  /*4ba0*/  SYNCS.PHASECHK.TRANS64.TRYWAIT P3, [R21+URZ+0x80], R12 ;  /* 0x0000800c150075a7 */ /* 0x000ea2000806017f */
[----:B------:R-:W-:Y:S02]  /*4bb0*/  @!P1 PLOP3.LUT P4, PT, P2, PT, PT, 0x80, 0x0 ;  /* 0x000000000000981c */ /* 0x000fe4000178f070 */
[----:B------:R-:W-:-:S04]  /*4bc0*/  @!P1 LEA R13, R13, UR52, 0x1 ;  /* 0x000000340d0d9c11 */ /* 0x000fc8000f8e08ff */
[C---:B-1----:R-:W-:Y:S01]  /*4bd0*/  @!P1 IADD3 R0, R13.reuse, 0x200, RZ ;  /* 0x000002000d009810 */ /* 0x042fe20007ffe0ff */
[----:B------:R-:W-:-:S06]  /*4be0*/  @!P1 VIADD R3, R13, 0x220 ;  /* 0x000002200d039836 */ /* 0x000fcc0000000000 */
[----:B------:R-:W-:Y:S01]  /*4bf0*/  @P4 VIADD R3, R0, 0xffffffe0 ;  /* 0xffffffe000034836 */ /* 0x000fe20000000000 */
[----:B--2---:R-:W-:Y:S06]  /*4c00*/  @!P3 BRA `(.L_x_116) ;  /* 0x000000500020b947 */ /* 0x004fec0003800000 */
.L_x_237:
[----:B------:R-:W-:Y:S05]  /*4c10*/  BSYNC B1 ;  /* 0x0000000000017941 */ /* 0x000fea0003800000 */
.L_x_115:
[----:B------:R-:W-:Y:S05]  /*4c20*/  @!P1 WARPSYNC.ALL ;  /* 0x0000000000009948 */ /* 0x000fea0003800000 */
[----:B------:R2:W3:Y:S04]  /*4c30*/  @!P1 LDSM.16.M88.4 R4, [R13+0x200] ;  /* 0x000200000d04983b */ /* 0x0004e80000000200 */
[----:B------:R2:W4:Y:S02]  /*4c40*/  @!P1 LDSM.16.M88.4 R8, [R3] ;  /* 0x000000000308983b */ /* 0x0005240000000200 */
.L_x_113:
[----:B------:R-:W-:Y:S05]  /*4c50*/  BSYNC B0 ;  /* 0x0000000000007941 */ /* 0x000fea0003800000 */
.L_x_112:
[--C-:B-1-3--:R-:W-:Y:S02]  /*4c60*/  HADD2.F32 R0, -RZ, R4.reuse.H0_H0 ;  /* 0x20000004ff007230 */ /* 0x10afe40000004100 */
[C---:B------:R-:W-:Y:S01]  /*4c70*/  FMUL R41, R60.reuse, R41 ;  /* 0x000000293c297220 */ /* 0x040fe20000400000 */
[----:B------:R-:W-:Y:S02]  /*4c80*/  HADD2.F32 R4, -RZ, R4.H1_H1 ;  /* 0x30000004ff047230 */ /* 0x000fe40000004100 */
[C---:B------:R-:W-:Y:S01]  /*4c90*/  FMUL R40, R60.reuse, R40 ;  /* 0x000000283c287220 */ /* 0x040fe20000400000 */
[--C-:B------:R-:W-:Y:S02]  /*4ca0*/  HADD2.F32 R12, -RZ, R5.reuse.H0_H0 ;  /* 0x20000005ff0c7230 */ /* 0x100fe40000004100 */
[C---:B--2---:R-:W-:Y:S01]  /*4cb0*/  FMUL R3, R60.reuse, R42 ;  /* 0x0000002a3c037220 */ /* 0x044fe20000400000 */
[----:B------:R-:W-:Y:S02]  /*4cc0*/  HADD2.F32 R20, -RZ, R5.H1_H1 ;  /* 0x30000005ff147230 */ /* 0x000fe40000004100 */
[C---:B------:R-:W-:Y:S01]  /*4cd0*/  FFMA R4, R59.reuse, R4, R41 ;  /* 0x000000043b047223 */ /* 0x040fe20000000029 */
[----:B------:R-:W-:Y:S01]  /*4ce0*/  MOV R41, 0x3bbb989d ;  /* 0x3bbb989d00297802 */ /* 0x000fe20000000f00 */
[C---:B------:R-:W-:Y:S01]  /*4cf0*/  FFMA R0, R59.reuse, R0, R40 ;  /* 0x000000003b007223 */ /* 0x040fe20000000028 */
[----:B------:R-:W-:Y:S01]  /*4d00*/  FFMA R3, R59, R12, R3 ;  /* 0x0000000c3b037223 */ /* 0x000fe20000000003 */
[----:B------:R-:W-:Y:S01]  /*4d10*/  FMUL R12, R60, R43 ;  /* 0x0000002b3c0c7220 */ /* 0x000fe20000400000 */
[----:B------:R-:W-:-:S02]  /*4d20*/  IMAD.MOV.U32 R43, RZ, RZ, 0x437c0000 ;  /* 0x437c0000ff2b7424 */ /* 0x000fc400078e00ff */
[-C--:B------:R-:W-:Y:S01]  /*4d30*/  FFMA.SAT R5, -R0, R41.reuse, 0.5 ;  /* 0x3f00000000057423 */ /* 0x080fe20000002129 */
[--C-:B------:R-:W-:Y:S02]  /*4d40*/  HADD2.F32 R26, -RZ, R7.reuse.H0_H0 ;  /* 0x20000007ff1a7230 */ /* 0x100fe40000004100 */
[----:B------:R-:W-:Y:S01]  /*4d50*/  FFMA.SAT R13, -R4, R41, 0.5 ;  /* 0x3f000000040d7423 */ /* 0x000fe20000002129 */
[----:B------:R-:W-:Y:S02]  /*4d60*/  HADD2.F32 R28, -RZ, R7.H1_H1 ;  /* 0x30000007ff1c7230 */ /* 0x000fe40000004100 */
[----:B------:R-:W-:Y:S01]  /*4d70*/  FFMA.RM R5, R5, R43, 12582913 ;  /* 0x4b40000105057423 */ /* 0x000fe2000000402b */
[----:B------:R-:W-:Y:S01]  /*4d80*/  FFMA.SAT R21, -R3, R41, 0.5 ;  /* 0x3f00000003157423 */ /* 0x000fe20000002129 */
[-C--:B------:R-:W-:Y:S01]  /*4d90*/  FFMA.RM R13, R13, R43.reuse, 12582913 ;  /* 0x4b4000010d0d7423 */ /* 0x080fe2000000402b */
[--C-:B------:R-:W-:Y:S02]  /*4da0*/  HADD2.F32 R24, -RZ, R6.reuse.H0_H0 ;  /* 0x20000006ff187230 */ /* 0x100fe40000004100 */
[----:B------:R-:W-:Y:S01]  /*4db0*/  FADD R7, R5, -12583039 ;  /* 0xcb40007f05077421 */ /* 0x000fe20000000000 */
[----:B------:R-:W-:Y:S01]  /*4dc0*/  FFMA.RM R23, R21, R43, 12582913 ;  /* 0x4b40000115177423 */ /* 0x000fe2000000402b */
[----:B------:R-:W-:-:S02]  /*4dd0*/  HADD2.F32 R6, -RZ, R6.H1_H1 ;  /* 0x30000006ff067230 */ /* 0x000fc40000004100 */
[----:B------:R-:W-:Y:S01]  /*4de0*/  FFMA R12, R59, R20, R12 ;  /* 0x000000143b0c7223 */ /* 0x000fe2000000000c */
[----:B------:R-:W-:Y:S01]  /*4df0*/  FFMA R7, -R0, 1.4426950216293334961, -R7 ;  /* 0x3fb8aa3b00077823 */ /* 0x000fe20000000907 */
[C---:B------:R-:W-:Y:S01]  /*4e00*/  FMUL R30, R60.reuse, R45 ;  /* 0x0000002d3c1e7220 */ /* 0x040fe20000400000 */
[----:B------:R-:W-:Y:S01]  /*4e10*/  FADD R21, R13, -12583039 ;  /* 0xcb40007f0d157421 */ /* 0x000fe20000000000 */
[----:B------:R-:W-:Y:S01]  /*4e20*/  FMUL R44, R60, R44 ;  /* 0x0000002c3c2c7220 */ /* 0x000fe20000400000 */
[----:B------:R-:W-:Y:S01]  /*4e30*/  FFMA R7, -R0, 1.925963033500011079e-08, R7 ;  /* 0x32a5706000077823 */ /* 0x000fe20000000107 */
[----:B------:R-:W-:Y:S01]  /*4e40*/  FADD R0, R23, -12583039 ;  /* 0xcb40007f17007421 */ /* 0x000fe20000000000 */
[----:B------:R-:W-:Y:S01]  /*4e50*/  FFMA.SAT R20, -R12, R41, 0.5 ;  /* 0x3f0000000c147423 */ /* 0x000fe20000002129 */
[----:B------:R-:W-:Y:S01]  /*4e60*/  FFMA R21, -R4, 1.4426950216293334961, -R21 ;  /* 0x3fb8aa3b04157823 */ /* 0x000fe20000000915 */
[C---:B------:R-:W-:Y:S01]  /*4e70*/  FFMA R6, R59.reuse, R6, R30 ;  /* 0x000000063b067223 */ /* 0x040fe2000000001e */
[----:B------:R-:W-:Y:S01]  /*4e80*/  FFMA R24, R59, R24, R44 ;  /* 0x000000183b187223 */ /* 0x000fe2000000002c */
[C---:B------:R-:W-:Y:S01]  /*4e90*/  FFMA R0, -R3.reuse, 1.4426950216293334961, -R0 ;  /* 0x3fb8aa3b03007823 */ /* 0x040fe20000000900 */
[----:B------:R-:W-:Y:S01]  /*4ea0*/  FFMA.RM R25, R20, R43, 12582913 ;  /* 0x4b40000114197423 */ /* 0x000fe2000000402b */
[----:B------:R-:W-:Y:S01]  /*4eb0*/  FFMA R21, -R4, 1.925963033500011079e-08, R21 ;  /* 0x32a5706004157823 */ /* 0x000fe20000000115 */
[----:B------:R-:W-:Y:S01]  /*4ec0*/  FFMA.SAT R20, -R6, R41, 0.5 ;  /* 0x3f00000006147423 */ /* 0x000fe20000002129 */
[----:B------:R-:W-:Y:S01]  /*4ed0*/  FMUL R32, R60, R47 ;  /* 0x0000002f3c207220 */ /* 0x000fe20000400000 */
[----:B------:R-:W-:Y:S01]  /*4ee0*/  FFMA R3, -R3, 1.925963033500011079e-08, R0 ;  /* 0x32a5706003037823 */ /* 0x000fe20000000100 */
[----:B------:R-:W-:Y:S01]  /*4ef0*/  FFMA.SAT R4, -R24, R41, 0.5 ;  /* 0x3f00000018047423 */ /* 0x000fe20000002129 */
[----:B----4-:R-:W-:-:S02]  /*4f00*/  HADD2.F32 R0, -RZ, R8.H0_H0 ;  /* 0x20000008ff007230 */ /* 0x010fc40000004100 */
[C---:B------:R-:W-:Y:S01]  /*4f10*/  FMUL R46, R60.reuse, R46 ;  /* 0x0000002e3c2e7220 */ /* 0x040fe20000400000 */
[----:B------:R-:W-:Y:S01]  /*4f20*/  FMUL R48, R60, R48 ;  /* 0x000000303c307220 */ /* 0x000fe20000400000 */
[-C--:B------:R-:W-:Y:S01]  /*4f30*/  FFMA.RM R31, R20, R43.reuse, 12582913 ;  /* 0x4b400001141f7423 */ /* 0x080fe2000000402b */
[----:B------:R1:W2:Y:S01]  /*4f40*/  MUFU.EX2 R42, R7 ;  /* 0x00000007002a7308 */ /* 0x0002a20000000800 */
[----:B------:R-:W-:Y:S01]  /*4f50*/  FFMA.RM R27, R4, R43, 12582913 ;  /* 0x4b400001041b7423 */ /* 0x000fe2000000402b */
[C---:B------:R-:W-:Y:S01]  /*4f60*/  FFMA R28, R59.reuse, R28, R32 ;  /* 0x0000001c3b1c7223 */ /* 0x040fe20000000020 */
[----:B------:R-:W-:Y:S02]  /*4f70*/  HADD2.F32 R4, -RZ, R9.H1_H1 ;  /* 0x30000009ff047230 */ /* 0x000fe40000004100 */
[----:B------:R-:W-:Y:S01]  /*4f80*/  FMUL R36, R60, R51 ;  /* 0x000000333c247220 */ /* 0x000fe20000400000 */
[C---:B------:R-:W-:Y:S01]  /*4f90*/  FFMA R26, R59.reuse, R26, R46 ;  /* 0x0000001a3b1a7223 */ /* 0x040fe2000000002e */
[----:B------:R-:W-:Y:S01]  /*4fa0*/  FFMA R48, R59, R0, R48 ;  /* 0x000000003b307223 */ /* 0x000fe20000000030 */
[----:B------:R-:W-:Y:S01]  /*4fb0*/  FADD R33, R31, -12583039 ;  /* 0xcb40007f1f217421 */ /* 0x000fe20000000000 */
[----:B------:R-:W-:-:S02]  /*4fc0*/  HADD2.F32 R8, -RZ, R8.H1_H1 ;  /* 0x30000008ff087230 */ /* 0x000fc40000004100 */
[----:B-1----:R-:W-:Y:S01]  /*4fd0*/  FADD R7, R25, -12583039 ;  /* 0xcb40007f19077421 */ /* 0x002fe20000000000 */
[----:B------:R-:W-:Y:S02]  /*4fe0*/  HADD2.F32 R0, -RZ, R9.H0_H0 ;  /* 0x20000009ff007230 */ /* 0x000fe40000004100 */
[----:B------:R-:W-:Y:S01]  /*4ff0*/  FMUL R34, R60, R49 ;  /* 0x000000313c227220 */ /* 0x000fe20000400000 */
[----:B------:R-:W-:Y:S01]  /*5000*/  FFMA.SAT R9, -R28, R41, 0.5 ;  /* 0x3f0000001c097423 */ /* 0x000fe20000002129 */
[----:B------:R-:W-:Y:S01]  /*5010*/  FFMA R7, -R12, 1.4426950216293334961, -R7 ;  /* 0x3fb8aa3b0c077823 */ /* 0x000fe20000000907 */
[----:B------:R1:W-:Y:S01]  /*5020*/  MUFU.EX2 R44, R3 ;  /* 0x00000003002c7308 */ /* 0x0003e20000000800 */
[----:B------:R-:W-:Y:S01]  /*5030*/  FADD R29, R27, -12583039 ;  /* 0xcb40007f1b1d7421 */ /* 0x000fe20000000000 */
[----:B------:R-:W-:Y:S01]  /*5040*/  FFMA R4, R59, R4, R36 ;  /* 0x000000043b047223 */ /* 0x000fe20000000024 */
[----:B------:R-:W-:Y:S01]  /*5050*/  FFMA R33, -R6, 1.4426950216293334961, -R33 ;  /* 0x3fb8aa3b06217823 */ /* 0x000fe20000000921 */
[----:B------:R-:W-:Y:S01]  /*5060*/  FFMA.RM R9, R9, R43, 12582913 ;  /* 0x4b40000109097423 */ /* 0x000fe2000000402b */
[----:B------:R-:W-:Y:S01]  /*5070*/  FFMA R8, R59, R8, R34 ;  /* 0x000000083b087223 */ /* 0x000fe20000000022 */
[----:B------:R-:W-:Y:S01]  /*5080*/  FMUL R50, R60, R50 ;  /* 0x000000323c327220 */ /* 0x000fe20000400000 */
[----:B------:R-:W-:Y:S01]  /*5090*/  FFMA R7, -R12, 1.925963033500011079e-08, R7 ;  /* 0x32a570600c077823 */ /* 0x000fe20000000107 */
[----:B------:R3:W4:Y:S01]  /*50a0*/  MUFU.EX2 R30, R21 ;  /* 0x00000015001e7308 */ /* 0x0007220000000800 */
[-C--:B-1----:R-:W-:Y:S01]  /*50b0*/  FFMA.SAT R3, -R26, R41.reuse, 0.5 ;  /* 0x3f0000001a037423 */ /* 0x082fe20000002129 */
[----:B------:R-:W-:Y:S01]  /*50c0*/  FFMA R29, -R24, 1.4426950216293334961, -R29 ;  /* 0x3fb8aa3b181d7823 */ /* 0x000fe2000000091d */
[----:B------:R-:W-:Y:S01]  /*50d0*/  FFMA.SAT R36, -R4, R41, 0.5 ;  /* 0x3f00000004247423 */ /* 0x000fe20000002129 */
[----:B------:R-:W-:Y:S01]  /*50e0*/  FFMA R33, -R6, 1.925963033500011079e-08, R33 ;  /* 0x32a5706006217823 */ /* 0x000fe20000000121 */
[----:B------:R-:W-:Y:S01]  /*50f0*/  FFMA.RM R3, R3, R43, 12582913 ;  /* 0x4b40000103037423 */ /* 0x000fe2000000402b */
[----:B------:R-:W-:-:S02]  /*5100*/  HADD2.F32 R12, -RZ, R11.H0_H0 ;  /* 0x2000000bff0c7230 */ /* 0x000fc40000004100 */
[-C--:B------:R-:W-:Y:S01]  /*5110*/  FFMA.SAT R34, -R8, R41.reuse, 0.5 ;  /* 0x3f00000008227423 */ /* 0x080fe20000002129 */
[----:B------:R-:W-:Y:S02]  /*5120*/  HADD2.F32 R20, -RZ, R11.H1_H1 ;  /* 0x3000000bff147230 */ /* 0x000fe40000004100 */
[----:B---3--:R-:W-:Y:S01]  /*5130*/  FFMA.SAT R21, -R48, R41, 0.5 ;  /* 0x3f00000030157423 */ /* 0x008fe20000002129 */
[----:B------:R-:W-:Y:S01]  /*5140*/  FADD R11, R9, -12583039 ;  /* 0xcb40007f090b7421 */ /* 0x000fe20000000000 */
[----:B------:R1:W-:Y:S01]  /*5150*/  MUFU.EX2 R32, R7 ;  /* 0x0000000700207308 */ /* 0x0003e20000000800 */
[----:B------:R-:W-:Y:S01]  /*5160*/  FFMA R0, R59, R0, R50 ;  /* 0x000000003b007223 */ /* 0x000fe20000000032 */
[----:B------:R-:W-:Y:S01]  /*5170*/  FFMA R29, -R24, 1.925963033500011079e-08, R29 ;  /* 0x32a57060181d7823 */ /* 0x000fe2000000011d */
[-C--:B------:R-:W-:Y:S01]  /*5180*/  FFMA.RM R36, R36, R43.reuse, 12582913 ;  /* 0x4b40000124247423 */ /* 0x080fe2000000402b */
[----:B------:R-:W-:Y:S01]  /*5190*/  FFMA.RM R21, R21, R43, 12582913 ;  /* 0x4b40000115157423 */ /* 0x000fe2000000402b */
[----:B------:R-:W-:Y:S01]  /*51a0*/  FFMA R11, -R28, 1.4426950216293334961, -R11 ;  /* 0x3fb8aa3b1c0b7823 */ /* 0x000fe2000000090b */
[----:B------:R-:W-:-:S02]  /*51b0*/  HADD2.F32 R6, -RZ, R10.H0_H0 ;  /* 0x2000000aff067230 */ /* 0x000fc40000004100 */
[----:B------:R-:W-:Y:S01]  /*51c0*/  FADD R37, R36, -12583039 ;  /* 0xcb40007f24257421 */ /* 0x000fe20000000000 */
[----:B------:R3:W-:Y:S01]  /*51d0*/  MUFU.EX2 R46, R33 ;  /* 0x00000021002e7308 */ /* 0x0007e20000000800 */
[----:B-1----:R-:W-:Y:S01]  /*51e0*/  FADD R7, R3, -12583039 ;  /* 0xcb40007f03077421 */ /* 0x002fe20000000000 */
[----:B------:R-:W-:Y:S02]  /*51f0*/  HADD2.F32 R10, -RZ, R10.H1_H1 ;  /* 0x3000000aff0a7230 */ /* 0x000fe40000004100 */
[----:B------:R-:W-:Y:S01]  /*5200*/  FMUL R38, R60, R53 ;  /* 0x000000353c267220 */ /* 0x000fe20000400000 */
[----:B------:R-:W-:Y:S01]  /*5210*/  FFMA R11, -R28, 1.925963033500011079e-08, R11 ;  /* 0x32a570601c0b7823 */ /* 0x000fe2000000010b */
[----:B------:R-:W-:Y:S01]  /*5220*/  FFMA R7, -R26, 1.4426950216293334961, -R7 ;  /* 0x3fb8aa3b1a077823 */ /* 0x000fe20000000907 */
[----:B------:R-:W-:Y:S01]  /*5230*/  FMUL R54, R60, R54 ;  /* 0x000000363c367220 */ /* 0x000fe20000400000 */
[----:B------:R-:W-:Y:S01]  /*5240*/  FFMA R37, -R4, 1.4426950216293334961, -R37 ;  /* 0x3fb8aa3b04257823 */ /* 0x000fe20000000925 */
[----:B------:R1:W-:Y:S01]  /*5250*/  MUFU.EX2 R24, R29 ;  /* 0x0000001d00187308 */ /* 0x0003e20000000800 */
[----:B---3--:R-:W-:Y:S01]  /*5260*/  FFMA.RM R33, R34, R43, 12582913 ;  /* 0x4b40000122217423 */ /* 0x008fe2000000402b */
[----:B------:R-:W-:Y:S01]  /*5270*/  FFMA.SAT R34, -R0, R41, 0.5 ;  /* 0x3f00000000227423 */ /* 0x000fe20000002129 */
[----:B------:R-:W-:Y:S01]  /*5280*/  FFMA R7, -R26, 1.925963033500011079e-08, R7 ;  /* 0x32a570601a077823 */ /* 0x000fe20000000107 */
[----:B------:R-:W-:Y:S01]  /*5290*/  FFMA R10, R59, R10, R38 ;  /* 0x0000000a3b0a7223 */ /* 0x000fe20000000026 */
[----:B------:R-:W-:Y:S01]  /*52a0*/  FMUL R52, R60, R52 ;  /* 0x000000343c347220 */ /* 0x000fe20000400000 */
[----:B------:R-:W-:Y:S01]  /*52b0*/  FFMA.RM R35, R34, R43, 12582913 ;  /* 0x4b40000122237423 */ /* 0x000fe2000000402b */
[----:B------:R-:W-:Y:S01]  /*52c0*/  FMUL R40, R60, R55 ;  /* 0x000000373c287220 */ /* 0x000fe20000400000 */
[----:B------:R3:W-:Y:S01]  /*52d0*/  MUFU.EX2 R28, R11 ;  /* 0x0000000b001c7308 */ /* 0x0007e20000000800 */
[----:B-1----:R-:W-:Y:S01]  /*52e0*/  FADD R29, R21, -12583039 ;  /* 0xcb40007f151d7421 */ /* 0x002fe20000000000 */
[C---:B------:R-:W-:Y:S01]  /*52f0*/  FFMA R12, R59.reuse, R12, R54 ;  /* 0x0000000c3b0c7223 */ /* 0x040fe20000000036 */
[----:B------:R-:W-:Y:S01]  /*5300*/  FFMA R37, -R4, 1.925963033500011079e-08, R37 ;  /* 0x32a5706004257823 */ /* 0x000fe20000000125 */
[-C--:B------:R-:W-:Y:S01]  /*5310*/  FFMA.SAT R4, -R10, R41.reuse, 0.5 ;  /* 0x3f0000000a047423 */ /* 0x080fe20000002129 */
[C---:B------:R-:W-:Y:S01]  /*5320*/  FFMA R29, -R48.reuse, 1.4426950216293334961, -R29 ;  /* 0x3fb8aa3b301d7823 */ /* 0x040fe2000000091d */
[C---:B------:R-:W-:Y:S01]  /*5330*/  FFMA R6, R59.reuse, R6, R52 ;  /* 0x000000063b067223 */ /* 0x040fe20000000034 */
[----:B------:R-:W-:Y:S01]  /*5340*/  FFMA R20, R59, R20, R40 ;  /* 0x000000143b147223 */ /* 0x000fe20000000028 */
[----:B------:R1:W5:Y:S01]  /*5350*/  MUFU.EX2 R26, R7 ;  /* 0x00000007001a7308 */ /* 0x0003620000000800 */
[----:B---3--:R-:W-:Y:S01]  /*5360*/  FADD R11, R35, -12583039 ;  /* 0xcb40007f230b7421 */ /* 0x008fe20000000000 */
[----:B------:R-:W-:Y:S01]  /*5370*/  FFMA R29, -R48, 1.925963033500011079e-08, R29 ;  /* 0x32a57060301d7823 */ /* 0x000fe2000000011d */
[----:B------:R-:W-:Y:S01]  /*5380*/  FFMA.SAT R39, -R12, R41, 0.5 ;  /* 0x3f0000000c277423 */ /* 0x000fe20000002129 */
[----:B------:R-:W-:Y:S01]  /*5390*/  FFMA.RM R38, R4, R43, 12582913 ;  /* 0x4b40000104267423 */ /* 0x000fe2000000402b */
[----:B------:R-:W-:Y:S01]  /*53a0*/  FFMA R11, -R0, 1.4426950216293334961, -R11 ;  /* 0x3fb8aa3b000b7823 */ /* 0x000fe2000000090b */
[----:B------:R-:W-:Y:S01]  /*53b0*/  FFMA.SAT R4, -R20, R41, 0.5 ;  /* 0x3f00000014047423 */ /* 0x000fe20000002129 */
[----:B------:R-:W-:Y:S01]  /*53c0*/  FFMA.RM R40, R39, R43, 12582913 ;  /* 0x4b40000127287423 */ /* 0x000fe2000000402b */
[----:B------:R3:W5:Y:S01]  /*53d0*/  MUFU.EX2 R34, R29 ;  /* 0x0000001d00227308 */ /* 0x0007620000000800 */
[----:B-1----:R-:W-:Y:S01]  /*53e0*/  FADD R7, R33, -12583039 ;  /* 0xcb40007f21077421 */ /* 0x002fe20000000000 */
[----:B------:R-:W-:Y:S01]  /*53f0*/  FFMA R11, -R0, 1.925963033500011079e-08, R11 ;  /* 0x32a57060000b7823 */ /* 0x000fe2000000010b */
[----:B------:R-:W-:-:S02]  /*5400*/  IMAD.SHL.U32 R5, R5, 0x800000, RZ ;  /* 0x0080000005057824 */ /* 0x000fc400078e00ff */
[----:B------:R-:W-:Y:S01]  /*5410*/  FADD R39, R38, -12583039 ;  /* 0xcb40007f26277421 */ /* 0x000fe20000000000 */
[----:B------:R-:W-:Y:S01]  /*5420*/  FFMA R7, -R8, 1.4426950216293334961, -R7 ;  /* 0x3fb8aa3b08077823 */ /* 0x000fe20000000907 */
[----:B------:R-:W-:Y:S01]  /*5430*/  SHF.L.U32 R13, R13, 0x17, RZ ;  /* 0x000000170d0d7819 */ /* 0x000fe200000006ff */
[----:B--2---:R-:W-:Y:S01]  /*5440*/  FFMA R5, R5, R42, 1 ;  /* 0x3f80000005057423 */ /* 0x004fe2000000002a */
[----:B------:R1:W-:Y:S01]  /*5450*/  MUFU.EX2 R0, R11 ;  /* 0x0000000b00007308 */ /* 0x0003e20000000800 */
[----:B---3--:R-:W-:Y:S01]  /*5460*/  FFMA.SAT R29, -R6, R41, 0.5 ;  /* 0x3f000000061d7423 */ /* 0x008fe20000002129 */
[----:B------:R-:W-:Y:S01]  /*5470*/  FFMA R7, -R8, 1.925963033500011079e-08, R7 ;  /* 0x32a5706008077823 */ /* 0x000fe20000000107 */
[-C--:B------:R-:W-:Y:S01]  /*5480*/  FFMA.RM R41, R4, R43.reuse, 12582913 ;  /* 0x4b40000104297423 */ /* 0x080fe2000000402b */
[----:B------:R-:W-:Y:S02]  /*5490*/  IMAD.SHL.U32 R3, R3, 0x800000, RZ ;  /* 0x0080000003037824 */ /* 0x000fe400078e00ff */
[----:B------:R-:W-:Y:S01]  /*54a0*/  FFMA.RM R29, R29, R43, 12582913 ;  /* 0x4b4000011d1d7423 */ /* 0x000fe2000000402b */
[----:B------:R-:W-:Y:S01]  /*54b0*/  FFMA R39, -R10, 1.4426950216293334961, -R39 ;  /* 0x3fb8aa3b0a277823 */ /* 0x000fe20000000927 */
[----:B------:R-:W-:Y:S01]  /*54c0*/  FADD R43, R41, -12583039 ;  /* 0xcb40007f292b7421 */ /* 0x000fe20000000000 */
[----:B------:R2:W3:Y:S01]  /*54d0*/  MUFU.EX2 R8, R7 ;  /* 0x0000000700087308 */ /* 0x0004e20000000800 */
[----:B-1----:R-:W-:Y:S01]  /*54e0*/  FADD R11, R40, -12583039 ;  /* 0xcb40007f280b7421 */ /* 0x002fe20000000000 */
[----:B----4-:R-:W-:Y:S01]  /*54f0*/  FFMA R30, R13, R30, 1 ;  /* 0x3f8000000d1e7423 */ /* 0x010fe2000000001e */
[----:B------:R-:W-:Y:S01]  /*5500*/  FFMA R43, -R20, 1.4426950216293334961, -R43 ;  /* 0x3fb8aa3b142b7823 */ /* 0x000fe2000000092b */
[----:B-----5:R-:W-:Y:S01]  /*5510*/  FFMA R13, R3, R26, 1 ;  /* 0x3f800000030d7423 */ /* 0x020fe2000000001a */
[----:B------:R-:W-:Y:S01]  /*5520*/  FFMA R11, -R12, 1.4426950216293334961, -R11 ;  /* 0x3fb8aa3b0c0b7823 */ /* 0x000fe2000000090b */
[----:B------:R-:W-:Y:S01]  /*5530*/  FFMA R39, -R10, 1.925963033500011079e-08, R39 ;  /* 0x32a570600a277823 */ /* 0x000fe20000000127 */
[----:B------:R-:W-:Y:S01]  /*5540*/  IADD3 R3, R5, 0x1800000, RZ ;  /* 0x0180000005037810 */ /* 0x000fe20007ffe0ff */
[----:B------:R-:W-:Y:S01]  /*5550*/  FFMA R43, -R20, 1.925963033500011079e-08, R43 ;  /* 0x32a57060142b7823 */ /* 0x000fe2000000012b */
[----:B--2---:R-:W-:Y:S01]  /*5560*/  FADD R7, R29, -12583039 ;  /* 0xcb40007f1d077421 */ /* 0x004fe20000000000 */
[----:B------:R-:W-:Y:S01]  /*5570*/  FFMA R11, -R12, 1.925963033500011079e-08, R11 ;  /* 0x32a570600c0b7823 */ /* 0x000fe2000000010b */
[----:B------:R-:W-:Y:S01]  /*5580*/  LOP3.LUT R3, R3, 0x7f800000, RZ, 0xc0, !PT ;  /* 0x7f80000003037812 */ /* 0x000fe200078ec0ff */
[----:B------:R-:W1:Y:S01]  /*5590*/  MUFU.EX2 R37, R37 ;  /* 0x0000002500257308 */ /* 0x000e620000000800 */
[----:B------:R-:W-:Y:S01]  /*55a0*/  FFMA R7, -R6, 1.4426950216293334961, -R7 ;  /* 0x3fb8aa3b06077823 */ /* 0x000fe20000000907 */
[----:B------:R-:W-:Y:S01]  /*55b0*/  IMAD.SHL.U32 R25, R25, 0x800000, RZ ;  /* 0x0080000019197824 */ /* 0x000fe200078e00ff */
[----:B------:R-:W-:Y:S01]  /*55c0*/  ISETP.GT.U32.AND P1, PT, R3, 0x1ffffff, PT ;  /* 0x01ffffff0300780c */ /* 0x000fe20003f24070 */
[----:B------:R-:W-:-:S02]  /*55d0*/  IMAD.SHL.U32 R31, R31, 0x800000, RZ ;  /* 0x008000001f1f7824 */ /* 0x000fc400078e00ff */
[----:B------:R-:W-:Y:S01]  /*55e0*/  FFMA R7, -R6, 1.925963033500011079e-08, R7 ;  /* 0x32a5706006077823 */ /* 0x000fe20000000107 */
[----:B------:R-:W-:Y:S01]  /*55f0*/  SHF.L.U32 R27, R27, 0x17, RZ ;  /* 0x000000171b1b7819 */ /* 0x000fe200000006ff */
[----:B------:R-:W-:Y:S01]  /*5600*/  IMAD.SHL.U32 R21, R21, 0x800000, RZ ;  /* 0x0080000015157824 */ /* 0x000fe200078e00ff */
[----:B------:R-:W2:Y:S01]  /*5610*/  MUFU.EX2 R39, R39 ;  /* 0x0000002700277308 */ /* 0x000ea20000000800 */
[----:B------:R-:W-:Y:S01]  /*5620*/  SHF.L.U32 R9, R9, 0x17, RZ ;  /* 0x0000001709097819 */ /* 0x000fe200000006ff */
[----:B------:R-:W-:Y:S01]  /*5630*/  IMAD.SHL.U32 R23, R23, 0x800000, RZ ;  /* 0x0080000017177824 */ /* 0x000fe200078e00ff */
[----:B------:R-:W-:Y:S01]  /*5640*/  SHF.L.U32 R29, R29, 0x17, RZ ;  /* 0x000000171d1d7819 */ /* 0x000fe200000006ff */
[----:B------:R-:W-:Y:S01]  /*5650*/  IMAD.SHL.U32 R33, R33, 0x800000, RZ ;  /* 0x0080000021217824 */ /* 0x000fe200078e00ff */
[----:B------:R-:W-:Y:S01]  /*5660*/  SHF.L.U32 R41, R41, 0x17, RZ ;  /* 0x0000001729297819 */ /* 0x000fe200000006ff */
[----:B------:R-:W-:Y:S01]  /*5670*/  IMAD.SHL.U32 R35, R35, 0x800000, RZ ;  /* 0x0080000023237824 */ /* 0x000fe200078e00ff */
[----:B------:R-:W-:Y:S01]  /*5680*/  BSSY B1, `(.L_x_117) ;  /* 0x000001e000017945 */ /* 0x000fe20003800000 */
[----:B------:R-:W4:Y:S01]  /*5690*/  MUFU.EX2 R4, R7 ;  /* 0x0000000700047308 */ /* 0x000f220000000800 */
[----:B------:R-:W-:-:S02]  /*56a0*/  IMAD.SHL.U32 R36, R36, 0x800000, RZ ;  /* 0x0080000024247824 */ /* 0x000fc400078e00ff */
[----:B------:R-:W-:Y:S01]  /*56b0*/  FFMA R32, R25, R32, 1 ;  /* 0x3f80000019207423 */ /* 0x000fe20000000020 */
[----:B------:R-:W-:Y:S02]  /*56c0*/  IMAD.SHL.U32 R38, R38, 0x800000, RZ ;  /* 0x0080000026267824 */ /* 0x000fe400078e00ff */
[----:B------:R-:W-:Y:S01]  /*56d0*/  FFMA R27, R27, R24, 1 ;  /* 0x3f8000001b1b7423 */ /* 0x000fe20000000018 */
[----:B------:R-:W-:Y:S02]  /*56e0*/  IMAD.SHL.U32 R40, R40, 0x800000, RZ ;  /* 0x0080000028287824 */ /* 0x000fe400078e00ff */
[----:B------:R-:W-:Y:S01]  /*56f0*/  FFMA R46, R31, R46, 1 ;  /* 0x3f8000001f2e7423 */ /* 0x000fe2000000002e */
[----:B------:R-:W-:Y:S01]  /*5700*/  FFMA R25, R21, R34, 1 ;  /* 0x3f80000015197423 */ /* 0x000fe20000000022 */
[----:B------:R-:W5:Y:S01]  /*5710*/  MUFU.EX2 R11, R11 ;  /* 0x0000000b000b7308 */ /* 0x000f620000000800 */
[----:B------:R-:W-:Y:S01]  /*5720*/  FFMA R23, R23, R44, 1 ;  /* 0x3f80000017177423 */ /* 0x000fe2000000002c */
[----:B------:R-:W-:Y:S01]  /*5730*/  FFMA R28, R9, R28, 1 ;  /* 0x3f800000091c7423 */ /* 0x000fe2000000001c */
[----:B---3--:R-:W-:Y:S01]  /*5740*/  FFMA R24, R33, R8, 1 ;  /* 0x3f80000021187423 */ /* 0x008fe20000000008 */
[----:B------:R-:W-:Y:S01]  /*5750*/  FFMA R26, R35, R0, 1 ;  /* 0x3f800000231a7423 */ /* 0x000fe20000000000 */
[----:B-1----:R-:W-:Y:S01]  /*5760*/  FFMA R31, R36, R37, 1 ;  /* 0x3f800000241f7423 */ /* 0x002fe20000000025 */
[----:B--2---:R-:W-:-:S02]  /*5770*/  FFMA R39, R38, R39, 1 ;  /* 0x3f80000026277423 */ /* 0x004fc40000000027 */
[----:B------:R-:W1:Y:S01]  /*5780*/  MUFU.EX2 R6, R43 ;  /* 0x0000002b00067308 */ /* 0x000e620000000800 */
[----:B----4-:R-:W-:Y:S01]  /*5790*/  FFMA R34, R29, R4, 1 ;  /* 0x3f8000001d227423 */ /* 0x010fe20000000004 */
[----:B-----5:R-:W-:Y:S01]  /*57a0*/  FFMA R40, R40, R11, 1 ;  /* 0x3f80000028287423 */ /* 0x020fe2000000000b */
[----:B-1----:R-:W-:Y:S01]  /*57b0*/  FFMA R41, R41, R6, 1 ;  /* 0x3f80000029297423 */ /* 0x002fe20000000006 */
[----:B------:R-:W-:Y:S06]  /*57c0*/  @P1 BRA `(.L_x_118) ;  /* 0x0000000000141947 */ /* 0x000fec0003800000 */
[----:B------:R-:W-:Y:S01]  /*57d0*/  IMAD.MOV.U32 R3, RZ, RZ, R5 ;  /* 0x000000ffff037224 */ /* 0x000fe200078e0005 */
[----:B------:R-:W-:-:S07]  /*57e0*/  MOV R38, 0x5800 ;  /* 0x0000580000267802 */ /* 0x000fce0000000f00 */
[----:B------:R-:W-:Y:S05]  /*57f0*/  CALL.REL.NOINC `($__internal_0_$__cuda_sm20_rcp_rn_f32_slowpath) ;  /* 0x0000004800887944 */ /* 0x000fea0003c00000 */
[----:B------:R-:W-:Y:S01]  /*5800*/  IMAD.MOV.U32 R4, RZ, RZ, R0 ;  /* 0x000000ffff047224 */ /* 0x000fe200078e0000 */
[----:B------:R-:W-:Y:S06]  /*5810*/  BRA `(.L_x_119) ;  /* 0x0000000000107947 */ /* 0x000fec0003800000 */
.L_x_118:
[----:B------:R-:W1:Y:S02]  /*5820*/  MUFU.RCP R4, R5 ;  /* 0x0000000500047308 */ /* 0x000e640000001000 */
[----:B-1----:R-:W-:-:S04]  /*5830*/  FFMA R0, R5, R4, -1 ;  /* 0xbf80000005007423 */ /* 0x002fc80000000004 */
[----:B------:R-:W-:-:S04]  /*5840*/  FADD.FTZ R3, -R0, -RZ ;  /* 0x800000ff00037221 */ /* 0x000fc80000010100 */
[----:B------:R-:W-:-:S07]  /*5850*/  FFMA R4, R4, R3, R4 ;  /* 0x0000000304047223 */ /* 0x000fce0000000004 */
.L_x_119:
[----:B------:R-:W-:Y:S05]  /*5860*/  BSYNC B1 ;  /* 0x0000000000017941 */ /* 0x000fea0003800000 */
.L_x_117:
        /* <DEDUP_REMOVED lines=10> */
.L_x_121:
[----:B------:R-:W1:Y:S02]  /*5910*/  MUFU.RCP R5, R30 ;  /* 0x0000001e00057308 */ /* 0x000e640000001000 */
[----:B-1----:R-:W-:-:S04]  /*5920*/  FFMA R0, R30, R5, -1 ;  /* 0xbf8000001e007423 */ /* 0x002fc80000000005 */
[----:B------:R-:W-:-:S04]  /*5930*/  FADD.FTZ R0, -R0, -RZ ;  /* 0x800000ff00007221 */ /* 0x000fc80000010100 */
[----:B------:R-:W-:-:S07]  /*5940*/  FFMA R5, R5, R0, R5 ;  /* 0x0000000005057223 */ /* 0x000fce0000000005 */
.L_x_122:
[----:B------:R-:W-:Y:S05]  /*5950*/  BSYNC B1 ;  /* 0x0000000000017941 */ /* 0x000fea0003800000 */
.L_x_120:
        /* <DEDUP_REMOVED lines=10> */
.L_x_124:
[----:B------:R-:W1:Y:S02]  /*5a00*/  MUFU.RCP R6, R23 ;  /* 0x0000001700067308 */ /* 0x000e640000001000 */
[----:B-1----:R-:W-:-:S04]  /*5a10*/  FFMA R0, R23, R6, -1 ;  /* 0xbf80000017007423 */ /* 0x002fc80000000006 */
[----:B------:R-:W-:-:S04]  /*5a20*/  FADD.FTZ R3, -R0, -RZ ;  /* 0x800000ff00037221 */ /* 0x000fc80000010100 */
[----:B------:R-:W-:-:S07]  /*5a30*/  FFMA R6, R6, R3, R6 ;  /* 0x0000000306067223 */ /* 0x000fce0000000006 */
.L_x_125:
[----:B------:R-:W-:Y:S05]  /*5a40*/  BSYNC B1 ;  /* 0x0000000000017941 */ /* 0x000fea0003800000 */
.L_x_123:
        /* <DEDUP_REMOVED lines=10> */
.L_x_127:
[----:B------:R-:W1:Y:S02]  /*5af0*/  MUFU.RCP R7, R32 ;  /* 0x0000002000077308 */ /* 0x000e640000001000 */
[----:B-1----:R-:W-:-:S04]  /*5b00*/  FFMA R0, R32, R7, -1 ;  /* 0xbf80000020007423 */ /* 0x002fc80000000007 */
[----:B------:R-:W-:-:S04]  /*5b10*/  FADD.FTZ R0, -R0, -RZ ;  /* 0x800000ff00007221 */ /* 0x000fc80000010100 */
[----:B------:R-:W-:-:S07]  /*5b20*/  FFMA R7, R7, R0, R7 ;  /* 0x0000000007077223 */ /* 0x000fce0000000007 */
.L_x_128:
[----:B------:R-:W-:Y:S05]  /*5b30*/  BSYNC B1 ;  /* 0x0000000000017941 */ /* 0x000fea0003800000 */
.L_x_126:
        /* <DEDUP_REMOVED lines=10> */
.L_x_130:
[----:B------:R-:W1:Y:S02]  /*5be0*/  MUFU.RCP R8, R27 ;  /* 0x0000001b00087308 */ /* 0x000e640000001000 */
[----:B-1----:R-:W-:-:S04]  /*5bf0*/  FFMA R0, R27, R8, -1 ;  /* 0xbf8000001b007423 */ /* 0x002fc80000000008 */
[----:B------:R-:W-:-:S04]  /*5c00*/  FADD.FTZ R3, -R0, -RZ ;  /* 0x800000ff00037221 */ /* 0x000fc80000010100 */
[----:B------:R-:W-:-:S07]  /*5c10*/  FFMA R8, R8, R3, R8 ;  /* 0x0000000308087223 */ /* 0x000fce0000000008 */
.L_x_131:
[----:B------:R-:W-:Y:S05]  /*5c20*/  BSYNC B1 ;  /* 0x0000000000017941 */ /* 0x000fea0003800000 */
.L_x_129:
        /* <DEDUP_REMOVED lines=10> */
.L_x_133:
[----:B------:R-:W1:Y:S02]  /*5cd0*/  MUFU.RCP R9, R46 ;  /* 0x0000002e00097308 */ /* 0x000e640000001000 */
[----:B-1----:R-:W-:-:S04]  /*5ce0*/  FFMA R0, R46, R9, -1 ;  /* 0xbf8000002e007423 */ /* 0x002fc80000000009 */
[----:B------:R-:W-:-:S04]  /*5cf0*/  FADD.FTZ R0, -R0, -RZ ;  /* 0x800000ff00007221 */ /* 0x000fc80000010100 */
[----:B------:R-:W-:-:S07]  /*5d00*/  FFMA R9, R9, R0, R9 ;  /* 0x0000000009097223 */ /* 0x000fce0000000009 */
.L_x_134:
[----:B------:R-:W-:Y:S05]  /*5d10*/  BSYNC B1 ;  /* 0x0000000000017941 */ /* 0x000fea0003800000 */
.L_x_132:
        /* <DEDUP_REMOVED lines=10> */
.L_x_136:
[----:B------:R-:W1:Y:S02]  /*5dc0*/  MUFU.RCP R10, R13 ;  /* 0x0000000d000a7308 */ /* 0x000e640000001000 */
[----:B-1----:R-:W-:-:S04]  /*5dd0*/  FFMA R0, R13, R10, -1 ;  /* 0xbf8000000d007423 */ /* 0x002fc8000000000a */
[----:B------:R-:W-:-:S04]  /*5de0*/  FADD.FTZ R3, -R0, -RZ ;  /* 0x800000ff00037221 */ /* 0x000fc80000010100 */
[----:B------:R-:W-:-:S07]  /*5df0*/  FFMA R10, R10, R3, R10 ;  /* 0x000000030a0a7223 */ /* 0x000fce000000000a */
.L_x_137:
[----:B------:R-:W-:Y:S05]  /*5e00*/  BSYNC B1 ;  /* 0x0000000000017941 */ /* 0x000fea0003800000 */
.L_x_135:
        /* <DEDUP_REMOVED lines=10> */
.L_x_139:
[----:B------:R-:W1:Y:S02]  /*5eb0*/  MUFU.RCP R11, R28 ;  /* 0x0000001c000b7308 */ /* 0x000e640000001000 */
[----:B-1----:R-:W-:-:S04]  /*5ec0*/  FFMA R0, R28, R11, -1 ;  /* 0xbf8000001c007423 */ /* 0x002fc8000000000b */
[----:B------:R-:W-:-:S04]  /*5ed0*/  FADD.FTZ R0, -R0, -RZ ;  /* 0x800000ff00007221 */ /* 0x000fc80000010100 */
[----:B------:R-:W-:-:S07]  /*5ee0*/  FFMA R11, R11, R0, R11 ;  /* 0x000000000b0b7223 */ /* 0x000fce000000000b */
.L_x_140:
[----:B------:R-:W-:Y:S05]  /*5ef0*/  BSYNC B1 ;  /* 0x0000000000017941 */ /* 0x000fea0003800000 */
.L_x_138:
        /* <DEDUP_REMOVED lines=10> */
.L_x_142:
[----:B------:R-:W1:Y:S02]  /*5fa0*/  MUFU.RCP R12, R25 ;  /* 0x00000019000c7308 */ /* 0x000e640000001000 */
[----:B-1----:R-:W-:-:S04]  /*5fb0*/  FFMA R0, R25, R12, -1 ;  /* 0xbf80000019007423 */ /* 0x002fc8000000000c */
[----:B------:R-:W-:-:S04]  /*5fc0*/  FADD.FTZ R3, -R0, -RZ ;  /* 0x800000ff00037221 */ /* 0x000fc80000010100 */
[----:B------:R-:W-:-:S07]  /*5fd0*/  FFMA R12, R12, R3, R12 ;  /* 0x000000030c0c7223 */ /* 0x000fce000000000c */
.L_x_143:
[----:B------:R-:W-:Y:S05]  /*5fe0*/  BSYNC B1 ;  /* 0x0000000000017941 */ /* 0x000fea0003800000 */
.L_x_141:
        /* <DEDUP_REMOVED lines=10> */
.L_x_145:
[----:B------:R-:W1:Y:S02]  /*6090*/  MUFU.RCP R13, R24 ;  /* 0x00000018000d7308 */ /* 0x000e640000001000 */
[----:B-1----:R-:W-:-:S04]  /*60a0*/  FFMA R0, R24, R13, -1 ;  /* 0xbf80000018007423 */ /* 0x002fc8000000000d */
[----:B------:R-:W-:-:S04]  /*60b0*/  FADD.FTZ R0, -R0, -RZ ;  /* 0x800000ff00007221 */ /* 0x000fc80000010100 */
[----:B------:R-:W-:-:S07]  /*60c0*/  FFMA R13, R13, R0, R13 ;  /* 0x000000000d0d7223 */ /* 0x000fce000000000d */
.L_x_146:
[----:B------:R-:W-:Y:S05]  /*60d0*/  BSYNC B1 ;  /* 0x0000000000017941 */ /* 0x000fea0003800000 */
.L_x_144:
        /* <DEDUP_REMOVED lines=10> */
.L_x_148:
[----:B------:R-:W1:Y:S02]  /*6180*/  MUFU.RCP R23, R26 ;  /* 0x0000001a00177308 */ /* 0x000e640000001000 */
[----:B-1----:R-:W-:-:S04]  /*6190*/  FFMA R0, R26, R23, -1 ;  /* 0xbf8000001a007423 */ /* 0x002fc80000000017 */
[----:B------:R-:W-:-:S04]  /*61a0*/  FADD.FTZ R0, -R0, -RZ ;  /* 0x800000ff00007221 */ /* 0x000fc80000010100 */
[----:B------:R-:W-:-:S07]  /*61b0*/  FFMA R23, R23, R0, R23 ;  /* 0x0000000017177223 */ /* 0x000fce0000000017 */
.L_x_149:
[----:B------:R-:W-:Y:S05]  /*61c0*/  BSYNC B1 ;  /* 0x0000000000017941 */ /* 0x000fea0003800000 */
.L_x_147:
        /* <DEDUP_REMOVED lines=10> */
.L_x_151:
[----:B------:R-:W1:Y:S02]  /*6270*/  MUFU.RCP R24, R31 ;  /* 0x0000001f00187308 */ /* 0x000e640000001000 */
[----:B-1----:R-:W-:-:S04]  /*6280*/  FFMA R0, R31, R24, -1 ;  /* 0xbf8000001f007423 */ /* 0x002fc80000000018 */
[----:B------:R-:W-:-:S04]  /*6290*/  FADD.FTZ R3, -R0, -RZ ;  /* 0x800000ff00037221 */ /* 0x000fc80000010100 */
[----:B------:R-:W-:-:S07]  /*62a0*/  FFMA R24, R24, R3, R24 ;  /* 0x0000000318187223 */ /* 0x000fce0000000018 */
.L_x_152:
[----:B------:R-:W-:Y:S05]  /*62b0*/  BSYNC B1 ;  /* 0x0000000000017941 */ /* 0x000fea0003800000 */
.L_x_150:
        /* <DEDUP_REMOVED lines=10> */
.L_x_154:
[----:B------:R-:W1:Y:S02]  /*6360*/  MUFU.RCP R25, R34 ;  /* 0x0000002200197308 */ /* 0x000e640000001000 */
[----:B-1----:R-:W-:-:S04]  /*6370*/  FFMA R0, R34, R25, -1 ;  /* 0xbf80000022007423 */ /* 0x002fc80000000019 */
[----:B------:R-:W-:-:S04]  /*6380*/  FADD.FTZ R0, -R0, -RZ ;  /* 0x800000ff00007221 */ /* 0x000fc80000010100 */
[----:B------:R-:W-:-:S07]  /*6390*/  FFMA R25, R25, R0, R25 ;  /* 0x0000000019197223 */ /* 0x000fce0000000019 */
.L_x_155:
[----:B------:R-:W-:Y:S05]  /*63a0*/  BSYNC B1 ;  /* 0x0000000000017941 */ /* 0x000fea0003800000 */
.L_x_153:
        /* <DEDUP_REMOVED lines=10> */
.L_x_157:
[----:B------:R-:W1:Y:S02]  /*6450*/  MUFU.RCP R26, R39 ;  /* 0x00000027001a7308 */ /* 0x000e640000001000 */
[----:B-1----:R-:W-:-:S04]  /*6460*/  FFMA R0, R39, R26, -1 ;  /* 0xbf80000027007423 */ /* 0x002fc8000000001a */
[----:B------:R-:W-:-:S04]  /*6470*/  FADD.FTZ R3, -R0, -RZ ;  /* 0x800000ff00037221 */ /* 0x000fc80000010100 */
[----:B------:R-:W-:-:S07]  /*6480*/  FFMA R26, R26, R3, R26 ;  /* 0x000000031a1a7223 */ /* 0x000fce000000001a */
.L_x_158:
[----:B------:R-:W-:Y:S05]  /*6490*/  BSYNC B1 ;  /* 0x0000000000017941 */ /* 0x000fea0003800000 */
.L_x_156:
        /* <DEDUP_REMOVED lines=10> */
.L_x_160:
[----:B------:R-:W1:Y:S02]  /*6540*/  MUFU.RCP R27, R40 ;  /* 0x00000028001b7308 */ /* 0x000e640000001000 */
[----:B-1----:R-:W-:-:S04]  /*6550*/  FFMA R0, R40, R27, -1 ;  /* 0xbf80000028007423 */ /* 0x002fc8000000001b */
[----:B------:R-:W-:-:S04]  /*6560*/  FADD.FTZ R0, -R0, -RZ ;  /* 0x800000ff00007221 */ /* 0x000fc80000010100 */
[----:B------:R-:W-:-:S07]  /*6570*/  FFMA R27, R27, R0, R27 ;  /* 0x000000001b1b7223 */ /* 0x000fce000000001b */
.L_x_161:
[----:B------:R-:W-:Y:S05]  /*6580*/  BSYNC B1 ;  /* 0x0000000000017941 */ /* 0x000fea0003800000 */
.L_x_159:
        /* <DEDUP_REMOVED lines=9> */
.L_x_163:
[----:B------:R-:W1:Y:S02]  /*6620*/  MUFU.RCP R0, R41 ;  /* 0x0000002900007308 */ /* 0x000e640000001000 */
[----:B-1----:R-:W-:-:S04]  /*6630*/  FFMA R3, R41, R0, -1 ;  /* 0xbf80000029037423 */ /* 0x002fc80000000000 */
[----:B------:R-:W-:-:S04]  /*6640*/  FADD.FTZ R3, -R3, -RZ ;  /* 0x800000ff03037221 */ /* 0x000fc80000010100 */
[----:B------:R-:W-:-:S07]  /*6650*/  FFMA R0, R0, R3, R0 ;  /* 0x0000000300007223 */ /* 0x000fce0000000000 */
.L_x_164:
[----:B------:R-:W-:Y:S05]  /*6660*/  BSYNC B1 ;  /* 0x0000000000017941 */ /* 0x000fea0003800000 */
.L_x_162:
[----:B------:R-:W-:Y:S01]  /*6670*/  IMAD.U32 R3, RZ, RZ, UR10 ;  /* 0x0000000aff037e24 */ /* 0x000fe2000f8e00ff */
[----:B------:R-:W-:Y:S01]  /*6680*/  F2FP.F16.F32.PACK_AB R4, R5, R4 ;  /* 0x000000040504723e */ /* 0x000fe200000000ff */
[----:B------:R-:W-:Y:S05]  /*6690*/  WARPSYNC.ALL ;  /* 0x0000000000007948 */ /* 0x000fea0003800000 */
[----:B------:R-:W-:Y:S01]  /*66a0*/  LEA R14, R3, R14, 0xc ;  /* 0x0000000e030e7211 */ /* 0x000fe200078e60ff */
[----:B------:R-:W-:Y:S01]  /*66b0*/  BSSY B0, `(.L_x_165) ;  /* 0x000001e000007945 */ /* 0x000fe20003800000 */
[----:B------:R-:W-:Y:S02]  /*66c0*/  F2FP.F16.F32.PACK_AB R5, R7, R6 ;  /* 0x000000060705723e */ /* 0x000fe400000000ff */
[----:B------:R-:W-:-:S02]  /*66d0*/  LEA R14, R14, UR52, 0x1 ;  /* 0x000000340e0e7c11 */ /* 0x000fc4000f8e08ff */
[----:B------:R-:W-:Y:S02]  /*66e0*/  F2FP.F16.F32.PACK_AB R6, R9, R8 ;  /* 0x000000080906723e */ /* 0x000fe400000000ff */
[----:B------:R-:W-:Y:S02]  /*66f0*/  F2FP.F16.F32.PACK_AB R7, R11, R10 ;  /* 0x0000000a0b07723e */ /* 0x000fe400000000ff */
[----:B------:R-:W-:Y:S02]  /*6700*/  F2FP.F16.F32.PACK_AB R8, R13, R12 ;  /* 0x0000000c0d08723e */ /* 0x000fe400000000ff */
[----:B------:R-:W-:Y:S01]  /*6710*/  F2FP.F16.F32.PACK_AB R9, R24, R23 ;  /* 0x000000171809723e */ /* 0x000fe200000000ff */
[----:B------:R1:W-:Y:S01]  /*6720*/  STSM.16.M88.4 [R14+0x200], R4 ;  /* 0x000200040e007844 */ /* 0x0003e20000000200 */
[----:B------:R-:W-:Y:S02]  /*6730*/  F2FP.F16.F32.PACK_AB R10, R26, R25 ;  /* 0x000000191a0a723e */ /* 0x000fe400000000ff */
[----:B------:R-:W-:-:S02]  /*6740*/  F2FP.F16.F32.PACK_AB R11, R0, R27 ;  /* 0x0000001b000b723e */ /* 0x000fc400000000ff */
        /* <DEDUP_REMOVED lines=13> */
[----:B------:R-:W-:Y:S02]  /*6820*/  UIADD3 UR4, UR4, 0x200, URZ ;  /* 0x0000020004047890 */ /* 0x000fe4000fffe03f */
[----:B------:R-:W-:Y:S01]  /*6830*/  UIADD3.X UR13, URZ, UR57, URZ, UP0, !UPT ;  /* 0x000000393f0d7290 */ /* 0x000fe200087fe43f */
[----:B------:R-:W-:Y:S01]  /*6840*/  UMOV UR6, UR46 ;  /* 0x0000002e00067c82 */ /* 0x000fe20008000000 */
[----:B------:R-:W-:-:S07]  /*6850*/  UMOV UR7, UR47 ;  /* 0x0000002f00077c82 */ /* 0x000fce0008000000 */
[----:B------:R2:W-:Y:S01]  /*6860*/  UTMASTG.3D [UR4], [UR12] ;  /* 0x000000040c0073b5 */ /* 0x0005e20008010000 */
[----:B------:R0:W-:Y:S01]  /*6870*/  UTMACMDFLUSH ;  /* 0x00000000000079b7 */ /* 0x0001e20000000000 */
[----:B--2---:R-:W-:-:S04]  /*6880*/  DEPBAR.LE SB0, 0x1 ;  /* 0x000080400000791a */ /* 0x004fc80000000000 */
.L_x_166:
[----:B------:R-:W-:Y:S05]  /*6890*/  BSYNC B0 ;  /* 0x0000000000007941 */ /* 0x000fea0003800000 */
.L_x_165:
[----:B------:R-:W-:Y:S06]  /*68a0*/  BAR.SYNC.DEFER_BLOCKING 0x1, 0x100 ;  /* 0x0044000000007b1d */ /* 0x000fec0000010000 */
[----:B------:R-:W-:Y:S04]  /*68b0*/  BSSY B0, `(.L_x_167) ;  /* 0x0000009000007945 */ /* 0x000fe80003800000 */
[----:B------:R-:W-:Y:S05]  /*68c0*/  @P0 BRA `(.L_x_168) ;  /* 0x00000000001c0947 */ /* 0x000fea0003800000 */
[----:B------:R-:W-:-:S13]  /*68d0*/  ISETP.NE.AND P0, PT, R65, 0x3, PT ;  /* 0x000000034100780c */ /* 0x000fda0003f05270 */
[----:B------:R-:W-:Y:S05]  /*68e0*/  @!P0 BRA `(.L_x_169) ;  /* 0x0000000000048947 */ /* 0x000fea0003800000 */
[----:B------:R-:W-:Y:S01]  /*68f0*/  BPT.TRAP 0x1 ;  /* 0x000000040000795c */ /* 0x000fe20000300000 */
.L_x_169:
[----:B------:R-:W-:-:S04]  /*6900*/  ULEA UR4, UR38, UR52, 0x3 ;  /* 0x0000003426047291 */ /* 0x000fc8000f8e183f */
[----:B------:R-:W-:-:S04]  /*6910*/  UIADD3 UR4, UR4, 0x98, URZ ;  /* 0x0000009804047890 */ /* 0x000fc8000fffe03f */
[----:B------:R-:W-:-:S09]  /*6920*/  UPRMT UR4, UR51, 0x654, UR4 ;  /* 0x0000065433047896 */ /* 0x000fd20008000004 */
[----:B------:R-:W-:Y:S03]  /*6930*/  SYNCS.ARRIVE.TRANS64.RED.A1T0 RZ, [UR4], RZ ;  /* 0x000000ffffff79a7 */ /* 0x000fe60008100404 */
.L_x_168:
[----:B------:R-:W-:Y:S05]  /*6940*/  BSYNC B0 ;  /* 0x0000000000007941 */ /* 0x000fea0003800000 */
.L_x_167:
[----:B------:R-:W-:Y:S01]  /*6950*/  IADD3 R16, P0, R16, UR36, RZ ;  /* 0x0000002410107c10 */ /* 0x000fe2000ff1e0ff */
[----:B------:R-:W-:Y:S01]  /*6960*/  ULDC.64 UR4, c[0x0][0x8f8] ;  /* 0x00023e0000047ab9 */ /* 0x000fe20000000a00 */
[----:B------:R-:W-:Y:S01]  /*6970*/  UIADD3 UR38, UR38, 0x1, URZ ;  /* 0x0000000126267890 */ /* 0x000fe2000fffe03f */
[----:B------:R-:W-:Y:S01]  /*6980*/  PRMT R0, RZ, 0x7610, R0 ;  /* 0x00007610ff007816 */ /* 0x000fe20000000000 */
[----:B------:R-:W-:Y:S01]  /*6990*/  UMOV UR47, 0xffffffff ;  /* 0xffffffff002f7882 */ /* 0x000fe20000000000 */
[----:B------:R-:W-:Y:S01]  /*69a0*/  IADD3.X R17, R17, UR42, RZ, P0, !PT ;  /* 0x0000002a11117c10 */ /* 0x000fe200087fe4ff */
[----:B------:R-:W-:Y:S01]  /*69b0*/  UISETP.NE.AND UP0, UPT, UR38, 0x3, UPT ;  /* 0x000000032600788c */ /* 0x000fe2000bf05270 */
[----:B------:R-:W-:Y:S01]  /*69c0*/  ISETP.GE.U32.AND P0, PT, R16, UR4, PT ;  /* 0x0000000410007c0c */ /* 0x000fe2000bf06070 */
[----:B------:R-:W-:Y:S02]  /*69d0*/  IMAD.MOV.U32 R23, RZ, RZ, -0x1 ;  /* 0xffffffffff177424 */ /* 0x000fe400078e00ff */
[----:B------:R-:W-:Y:S01]  /*69e0*/  USEL UR38, UR38, URZ, UP0 ;  /* 0x0000003f26267287 */ /* 0x000fe20008000000 */
[----:B------:R-:W-:Y:S01]  /*69f0*/  ISETP.GE.U32.AND.EX P0, PT, R17, UR5, PT, P0 ;  /* 0x0000000511007c0c */ /* 0x000fe2000bf06100 */
[----:B------:R-:W-:-:S12]  /*6a00*/  IMAD.MOV.U32 R62, RZ, RZ, -0x1 ;  /* 0xffffffffff3e7424 */ /* 0x000fd800078e00ff */
[----:B------:R-:W-:Y:S05]  /*6a10*/  @P0 BRA `(.L_x_170) ;  /* 0x0000000400680947 */ /* 0x000fea0003800000 */
[----:B------:R-:W2:Y:S01]  /*6a20*/  S2R R12, SR_CTAID.X ;  /* 0x00000000000c7919 */ /* 0x000ea20000002500 */
[----:B-1----:R-:W1:Y:S01]  /*6a30*/  LDC.64 R10, c[0x0][0x8d0] ;  /* 0x00023400ff0a7b82 */ /* 0x002e620000000a00 */
[----:B------:R-:W-:Y:S01]  /*6a40*/  ULDC UR4, c[0x0][0x150] ;  /* 0x0000540000047ab9 */ /* 0x000fe20000000800 */
[----:B------:R-:W-:Y:S01]  /*6a50*/  MOV R8, R16 ;  /* 0x0000001000087202 */ /* 0x000fe20000000f00 */
[----:B------:R-:W3:Y:S01]  /*6a60*/  S2R R24, SR_CTAID.Y ;  /* 0x0000000000187919 */ /* 0x000ee20000002600 */
[----:B------:R-:W-:-:S04]  /*6a70*/  IMAD.MOV.U32 R9, RZ, RZ, R17 ;  /* 0x000000ffff097224 */ /* 0x000fc800078e0011 */
[----:B------:R-:W4:Y:S08]  /*6a80*/  LDC R25, c[0x0][0x144] ;  /* 0x00005100ff197b82 */ /* 0x000f300000000800 */
[----:B------:R-:W3:Y:S08]  /*6a90*/  LDC R0, c[0x0][0x8d8] ;  /* 0x00023600ff007b82 */ /* 0x000ef00000000800 */
[----:B------:R-:W3:Y:S01]  /*6aa0*/  LDC.64 R14, c[0x0][0x8c8] ;  /* 0x00023200ff0e7b82 */ /* 0x000ee20000000a00 */
[----:B-1----:R-:W-:-:S04]  /*6ab0*/  ISETP.NE.U32.AND P0, PT, R10, RZ, PT ;  /* 0x000000ff0a00720c */ /* 0x002fc80003f05070 */
[----:B------:R-:W-:Y:S02]  /*6ac0*/  ISETP.NE.AND.EX P0, PT, R11, RZ, PT, P0 ;  /* 0x000000ff0b00720c */ /* 0x000fe40003f05300 */
[----:B--2---:R-:W-:-:S05]  /*6ad0*/  I2FP.F32.U32 R3, R12 ;  /* 0x0000000c00037245 */ /* 0x004fca0000201000 */
[----:B------:R-:W-:-:S04]  /*6ae0*/  FMUL R3, R3, UR4 ;  /* 0x0000000403037c20 */ /* 0x000fc80008400000 */
[----:B------:R1:W2:Y:S02]  /*6af0*/  F2I.U32.TRUNC.NTZ R23, R3 ;  /* 0x0000000300177305 */ /* 0x0002a4000020f000 */
[----:B----4-:R-:W-:Y:S05]  /*6b00*/  @!P0 BRA `(.L_x_171) ;  /* 0x0000000000288947 */ /* 0x010fea0003800000 */
[----:B-1----:R-:W1:Y:S02]  /*6b10*/  LDC R3, c[0x0][0x8dc] ;  /* 0x00023700ff037b82 */ /* 0x002e640000000800 */
[----:B-1----:R-:W-:-:S05]  /*6b20*/  IADD3 R3, P0, R16, R3, RZ ;  /* 0x0000000310037210 */ /* 0x002fca0007f1e0ff */
        /* <DEDUP_REMOVED lines=8> */
.L_x_171:
[----:B------:R-:W4:Y:S01]  /*6bb0*/  LDC.64 R20, c[0x0][0x8e8] ;  /* 0x00023a00ff147b82 */ /* 0x000f220000000a00 */
[-CC-:B---3--:R-:W-:Y:S01]  /*6bc0*/  SHF.R.U64 R31, R8, R0.reuse, R9.reuse ;  /* 0x00000000081f7219 */ /* 0x188fe20000001209 */
[----:B------:R-:W-:Y:S01]  /*6bd0*/  ULDC UR4, c[0x0][0x154] ;  /* 0x0000550000047ab9 */ /* 0x000fe20000000800 */
[----:B------:R-:W-:Y:S02]  /*6be0*/  SHF.R.U32.HI R0, RZ, R0, R9 ;  /* 0x00000000ff007219 */ /* 0x000fe40000011609 */
[----:B-1----:R-:W-:Y:S02]  /*6bf0*/  IADD3 R3, P0, RZ, -R31, RZ ;  /* 0x8000001fff037210 */ /* 0x002fe40007f1e0ff */
[----:B--2---:R-:W-:Y:S01]  /*6c00*/  IADD3 R23, -R23, RZ, RZ ;  /* 0x000000ff17177210 */ /* 0x004fe20007ffe1ff */
[----:B------:R-:W1:Y:S01]  /*6c10*/  LDC R6, c[0x0][0x8c0] ;  /* 0x00023000ff067b82 */ /* 0x000e620000000800 */
[----:B------:R-:W-:Y:S01]  /*6c20*/  MOV R7, 0x1 ;  /* 0x0000000100077802 */ /* 0x000fe20000000f00 */
[----:B------:R-:W-:-:S02]  /*6c30*/  IMAD.X R5, RZ, RZ, ~R0, P0 ;  /* 0x000000ffff057224 */ /* 0x000fc400000e0e00 */
[----:B------:R-:W-:Y:S02]  /*6c40*/  IMAD R26, R25, R23, R12 ;  /* 0x00000017191a7224 */ /* 0x000fe400078e020c */
[-C--:B------:R-:W-:Y:S02]  /*6c50*/  IMAD R0, R5, R14.reuse, RZ ;  /* 0x0000000e05007224 */ /* 0x080fe400078e02ff */
[----:B------:R-:W2:Y:S01]  /*6c60*/  LDC R8, c[0x0][0x8b0] ;  /* 0x00022c00ff087b82 */ /* 0x000ea20000000800 */
[----:B------:R-:W-:-:S04]  /*6c70*/  IMAD.WIDE.U32 R4, R3, R14, R16 ;  /* 0x0000000e03047225 */ /* 0x000fc800078e0010 */
[----:B------:R-:W-:Y:S01]  /*6c80*/  IMAD R3, R3, R15, R0 ;  /* 0x0000000f03037224 */ /* 0x000fe200078e0200 */
[----:B------:R-:W-:Y:S02]  /*6c90*/  I2FP.F32.U32 R0, R24 ;  /* 0x0000001800007245 */ /* 0x000fe40000201000 */
[----:B------:R-:W3:Y:S01]  /*6ca0*/  LDC R28, c[0x0][0x900] ;  /* 0x00024000ff1c7b82 */ /* 0x000ee20000000800 */
[----:B------:R-:W-:Y:S01]  /*6cb0*/  IMAD.IADD R3, R5, 0x1, R3 ;  /* 0x0000000105037824 */ /* 0x000fe200078e0203 */
[----:B----4-:R-:W-:Y:S01]  /*6cc0*/  ISETP.NE.U32.AND P0, PT, R20, RZ, PT ;  /* 0x000000ff1400720c */ /* 0x010fe20003f05070 */
[----:B------:R-:W-:Y:S01]  /*6cd0*/  FMUL R0, R0, UR4 ;  /* 0x0000000400007c20 */ /* 0x000fe20008400000 */
[----:B------:R-:W-:Y:S02]  /*6ce0*/  IMAD.MOV.U32 R5, RZ, RZ, -0x1 ;  /* 0xffffffffff057424 */ /* 0x000fe400078e00ff */
[----:B------:R-:W-:Y:S01]  /*6cf0*/  ISETP.NE.AND.EX P0, PT, R21, RZ, PT, P0 ;  /* 0x000000ff1500720c */ /* 0x000fe20003f05300 */
[----:B------:R4:W3:Y:S01]  /*6d00*/  F2I.U32.TRUNC.NTZ R13, R0 ;  /* 0x00000000000d7305 */ /* 0x0008e2000020f000 */
[----:B------:R-:W4:Y:S01]  /*6d10*/  LDC R15, c[0x0][0x148] ;  /* 0x00005200ff0f7b82 */ /* 0x000f220000000800 */
[----:B-1----:R-:W-:-:S02]  /*6d20*/  SHF.R.U64 R12, R4, R6, R3 ;  /* 0x00000006040c7219 */ /* 0x002fc40000001203 */
[----:B------:R-:W-:-:S05]  /*6d30*/  SHF.R.U32.HI R3, RZ, R6, R3 ;  /* 0x00000006ff037219 */ /* 0x000fca0000011603 */
[----:B------:R-:W1:Y:S01]  /*6d40*/  LDC R25, c[0x0][0x8a8] ;  /* 0x00022a00ff197b82 */ /* 0x000e620000000800 */
[-CC-:B--2---:R-:W-:Y:S02]  /*6d50*/  SHF.R.U64 R10, R12, R8.reuse, R3.reuse ;  /* 0x000000080c0a7219 */ /* 0x184fe40000001203 */
[----:B------:R-:W-:-:S05]  /*6d60*/  SHF.R.U32.HI R3, RZ, R8, R3 ;  /* 0x00000008ff037219 */ /* 0x000fca0000011603 */
[----:B------:R-:W2:Y:S01]  /*6d70*/  LDC R27, c[0x0][0x8f0] ;  /* 0x00023c00ff1b7b82 */ /* 0x000ea20000000800 */
[-C--:B---3--:R-:W-:Y:S02]  /*6d80*/  SHF.L.U32 R4, R5, R28.reuse, RZ ;  /* 0x0000001c05047219 */ /* 0x088fe400000006ff */
[-CC-:B------:R-:W-:Y:S02]  /*6d90*/  SHF.R.U64 R14, R10, R28.reuse, R3.reuse ;  /* 0x0000001c0a0e7219 */ /* 0x180fe40000001203 */
[----:B------:R-:W-:Y:S02]  /*6da0*/  SHF.R.U32.HI R5, RZ, R28, R3 ;  /* 0x0000001cff057219 */ /* 0x000fe40000011603 */
[----:B------:R-:W-:Y:S01]  /*6db0*/  LOP3.LUT R23, RZ, R4, RZ, 0x33, !PT ;  /* 0x00000004ff177212 */ /* 0x000fe200078e33ff */
[----:B------:R-:W3:Y:S01]  /*6dc0*/  LDC R29, c[0x0][0x8e0] ;  /* 0x00023800ff1d7b82 */ /* 0x000ee20000000800 */
[----:B------:R-:W-:Y:S01]  /*6dd0*/  SHF.L.U32 R28, R7, R28, RZ ;  /* 0x0000001c071c7219 */ /* 0x000fe200000006ff */
[----:B------:R-:W-:-:S06]  /*6de0*/  IMAD.MOV.U32 R4, RZ, RZ, R14 ;  /* 0x000000ffff047224 */ /* 0x000fcc00078e000e */
[----:B------:R-:W1:Y:S01]  /*6df0*/  LDC R30, c[0x0][0x8b8] ;  /* 0x00022e00ff1e7b82 */ /* 0x000e620000000800 */
[----:B------:R-:W-:Y:S05]  /*6e00*/  @!P0 BRA `(.L_x_172) ;  /* 0x0000000000288947 */ /* 0x000fea0003800000 */
[----:B------:R-:W5:Y:S02]  /*6e10*/  LDC R3, c[0x0][0x8f4] ;  /* 0x00023d00ff037b82 */ /* 0x000f640000000800 */
[----:B-----5:R-:W-:-:S05]  /*6e20*/  IADD3 R3, P0, R14, R3, RZ ;  /* 0x000000030e037210 */ /* 0x020fca0007f1e0ff */
        /* <DEDUP_REMOVED lines=8> */
.L_x_172:
[----:B------:R-:W-:Y:S01]  /*6eb0*/  ISETP.NE.AND P0, PT, R2, 0x1, PT ;  /* 0x000000010200780c */ /* 0x000fe20003f05270 */
[----:B------:R-:W-:Y:S01]  /*6ec0*/  IMAD.MOV R13, RZ, RZ, -R13 ;  /* 0x000000ffff0d7224 */ /* 0x000fe200078e0a0d */
[----:B--2-4-:R-:W-:Y:S02]  /*6ed0*/  SHF.R.U64 R0, R4, R27, R5 ;  /* 0x0000001b04007219 */ /* 0x014fe40000001205 */
[----:B------:R-:W-:Y:S02]  /*6ee0*/  LOP3.LUT R23, R10, R23, RZ, 0xc0, !PT ;  /* 0x000000170a177212 */ /* 0x000fe400078ec0ff */
[----:B-1----:R-:W-:Y:S01]  /*6ef0*/  IADD3 R5, R25, -0x1, RZ ;  /* 0xffffffff19057810 */ /* 0x002fe20007ffe0ff */
[----:B------:R-:W-:Y:S01]  /*6f00*/  IMAD.MOV R3, RZ, RZ, -R0 ;  /* 0x000000ffff037224 */ /* 0x000fe200078e0a00 */
[----:B------:R-:W-:Y:S01]  /*6f10*/  R2UR UR47, R31 ;  /* 0x000000001f2f72ca */ /* 0x000fe200000e0000 */
[----:B------:R-:W-:Y:S01]  /*6f20*/  IMAD R23, R28, R0, R23 ;  /* 0x000000001c177224 */ /* 0x000fe200078e0217 */
[----:B------:R-:W-:Y:S01]  /*6f30*/  LOP3.LUT R5, R12, R5, RZ, 0xc0, !PT ;  /* 0x000000050c057212 */ /* 0x000fe200078ec0ff */
[----:B---3--:R-:W-:-:S02]  /*6f40*/  IMAD R0, R3, R29, R14 ;  /* 0x0000001d03007224 */ /* 0x008fc400078e020e */
[----:B------:R-:W-:Y:S02]  /*6f50*/  @P0 IMAD R26, R15, R13, R24 ;  /* 0x0000000d0f1a0224 */ /* 0x000fe400078e0218 */
[----:B------:R-:W-:Y:S02]  /*6f60*/  IMAD R0, R0, R25, R5 ;  /* 0x0000001900007224 */ /* 0x000fe400078e0205 */
[----:B------:R-:W-:Y:S02]  /*6f70*/  IMAD R23, R23, R30, R26 ;  /* 0x0000001e17177224 */ /* 0x000fe400078e021a */
[----:B------:R-:W-:-:S03]  /*6f80*/  IMAD.MOV.U32 R3, RZ, RZ, 0x1 ;  /* 0x00000001ff037424 */ /* 0x000fc600078e00ff */
[----:B------:R-:W-:Y:S02]  /*6f90*/  SEL R62, R0, R23, !P0 ;  /* 0x00000017003e7207 */ /* 0x000fe40004000000 */
[----:B------:R-:W-:Y:S02]  /*6fa0*/  SEL R23, R23, R0, !P0 ;  /* 0x0000000017177207 */ /* 0x000fe40004000000 */
[----:B------:R-:W-:-:S07]  /*6fb0*/  PRMT R0, R3, 0x7610, R0 ;  /* 0x0000761003007816 */ /* 0x000fce0000000000 */
.L_x_170:
[----:B------:R-:W-:Y:S01]  /*6fc0*/  UIADD3 UR48, UR10, 0x1, URZ ;  /* 0x000000010a307890 */ /* 0x000fe2000fffe03f */
[----:B------:R-:W-:Y:S01]  /*6fd0*/  LOP3.LUT P0, RZ, R0, 0xff, RZ, 0xc0, !PT ;  /* 0x000000ff00ff7812 */ /* 0x000fe2000780c0ff */
[----:B------:R-:W-:Y:S02]  /*6fe0*/  ULOP3.LUT UR43, UR8, 0x7, URZ, 0xc0, !UPT ;  /* 0x00000007082b7892 */ /* 0x000fe4000f8ec03f */
[----:B------:R-:W-:Y:S02]  /*6ff0*/  UISETP.NE.AND UP0, UPT, UR48, 0x3, UPT ;  /* 0x000000033000788c */ /* 0x000fe4000bf05270 */
[----:B------:R-:W-:Y:S02]  /*7000*/  UIADD3 UR39, UR39, 0x2, URZ ;  /* 0x0000000227277890 */ /* 0x000fe4000fffe03f */
[----:B------:R-:W-:Y:S02]  /*7010*/  USEL UR49, URZ, 0x1, UP0 ;  /* 0x000000013f317887 */ /* 0x000fe40008000000 */
[----:B------:R-:W-:-:S02]  /*7020*/  USEL UR48, UR48, URZ, UP0 ;  /* 0x0000003f30307287 */ /* 0x000fc40008000000 */
[----:B------:R-:W-:Y:S02]  /*7030*/  ULOP3.LUT UR49, UR9, UR49, URZ, 0x3c, !UPT ;  /* 0x0000003109317292 */ /* 0x000fe4000f8e3c3f */
[----:B------:R-:W-:Y:S10]  /*7040*/  @P0 BRA `(.L_x_173) ;  /* 0xffffffa400c80947 */ /* 0x000ff4000383ffff */
[----:B------:R-:W-:-:S13]  /*7050*/  PLOP3.LUT P0, PT, PT, PT, PT, 0x8, 0x0 ;  /* 0x000000000000781c */ /* 0x000fda0003f0e170 */
.L_x_23:
[----:B------:R-:W-:Y:S05]  /*7060*/  @P0 BRA `(.L_x_15) ;  /* 0x0000002800c00947 */ /* 0x000fea0003800000 */
[----:B------:R-:W-:Y:S01]  /*7070*/  ULDC.64 UR6, c[0x0][0x588] ;  /* 0x0001620000067ab9 */ /* 0x000fe20000000a00 */
[----:B------:R-:W-:Y:S01]  /*7080*/  ULDC.64 UR4, c[0x0][0x590] ;  /* 0x0001640000047ab9 */ /* 0x000fe20000000a00 */
[----:B------:R-:W-:Y:S01]  /*7090*/  ISETP.NE.U32.AND P0, PT, RZ, UR6, PT ;  /* 0x00000006ff007c0c */ /* 0x000fe2000bf05070 */
[----:B------:R-:W-:-:S04]  /*70a0*/  DEPBAR.LE SB0, 0x0 ;  /* 0x000080000000791a */ /* 0x000fc80000000000 */
[----:B------:R-:W-:Y:S01]  /*70b0*/  ISETP.NE.U32.AND P1, PT, RZ, UR4, PT ;  /* 0x00000004ff007c0c */ /* 0x000fe2000bf25070 */
[----:B------:R-:W-:Y:S01]  /*70c0*/  BSSY B0, `(.L_x_174) ;  /* 0x0000015000007945 */ /* 0x000fe20003800000 */
[----:B------:R-:W-:Y:S02]  /*70d0*/  ISETP.NE.AND.EX P0, PT, RZ, UR7, PT, P0 ;  /* 0x00000007ff007c0c */ /* 0x000fe4000bf05300 */
[----:B------:R-:W-:-:S13]  /*70e0*/  ISETP.NE.AND.EX P1, PT, RZ, UR5, PT, P1 ;  /* 0x00000005ff007c0c */ /* 0x000fda000bf25310 */
[----:B------:R-:W-:Y:S05]  /*70f0*/  @P0 BRA P1, `(.L_x_175) ;  /* 0x0000000000440947 */ /* 0x000fea0000800000 */
[----:B------:R-:W-:-:S04]  /*7100*/  ISETP.NE.U32.AND P0, PT, RZ, UR4, PT ;  /* 0x00000004ff007c0c */ /* 0x000fc8000bf05070 */
[----:B------:R-:W-:-:S13]  /*7110*/  ISETP.NE.AND.EX P0, PT, RZ, UR5, PT, P0 ;  /* 0x00000005ff007c0c */ /* 0x000fda000bf05300 */
[----:B------:R-:W-:Y:S05]  /*7120*/  @!P0 BRA `(.L_x_176) ;  /* 0x00000000002c8947 */ /* 0x000fea0003800000 */
[----:B------:R-:W-:-:S13]  /*7130*/  LOP3.LUT P0, RZ, R58, 0xff, RZ, 0xc0, !PT ;  /* 0x000000ff3aff7812 */ /* 0x000fda000780c0ff */
[----:B------:R-:W-:Y:S05]  /*7140*/  @!P0 BRA `(.L_x_177) ;  /* 0x0000000000108947 */ /* 0x000fea0003800000 */
[----:B-----5:R-:W-:-:S13]  /*7150*/  FSETP.NEU.AND P0, PT, R59, RZ, PT ;  /* 0x000000ff3b00720b */ /* 0x020fda0003f0d000 */
[----:B------:R-:W-:Y:S05]  /*7160*/  @!P0 BREAK B0 ;  /* 0x0000000000008942 */ /* 0x000fea0003800000 */
[----:B------:R-:W-:Y:S05]  /*7170*/  @P0 BRA `(.L_x_175) ;  /* 0x0000000000240947 */ /* 0x000fea0003800000 */
[----:B------:R-:W-:Y:S05]  /*7180*/  BRA `(.L_x_15) ;  /* 0x0000002800787947 */ /* 0x000fea0003800000 */
.L_x_177:
[----:B------:R-:W-:-:S04]  /*7190*/  ISETP.NE.U32.AND P0, PT, RZ, UR6, PT ;  /* 0x00000006ff007c0c */ /* 0x000fc8000bf05070 */
[----:B------:R-:W-:-:S13]  /*71a0*/  ISETP.NE.AND.EX P0, PT, RZ, UR7, PT, P0 ;  /* 0x00000007ff007c0c */ /* 0x000fda000bf05300 */
[----:B------:R-:W-:Y:S05]  /*71b0*/  @!P0 BREAK B0 ;  /* 0x0000000000008942 */ /* 0x000fea0003800000 */
[----:B------:R-:W-:Y:S05]  /*71c0*/  @P0 BRA `(.L_x_175) ;  /* 0x0000000000100947 */ /* 0x000fea0003800000 */
[----:B------:R-:W-:Y:S05]  /*71d0*/  BRA `(.L_x_15) ;  /* 0x0000002800647947 */ /* 0x000fea0003800000 */
.L_x_176:
[----:B-----5:R-:W-:-:S13]  /*71e0*/  FSETP.NEU.AND P0, PT, R59, RZ, PT ;  /* 0x000000ff3b00720b */ /* 0x020fda0003f0d000 */
[----:B------:R-:W-:Y:S05]  /*71f0*/  @!P0 BREAK B0 ;  /* 0x0000000000008942 */ /* 0x000fea0003800000 */
[----:B------:R-:W-:Y:S05]  /*7200*/  @!P0 BRA `(.L_x_15) ;  /* 0x0000002800588947 */ /* 0x000fea0003800000 */
.L_x_175:
[----:B-1----:R-:W-:Y:S05]  /*7210*/  BSYNC B0 ;  /* 0x0000000000007941 */ /* 0x002fea0003800000 */
.L_x_174:
[----:B------:R-:W-:-:S04]  /*7220*/  LOP3.LUT R19, R19, 0x1, RZ, 0xfc, !PT ;  /* 0x0000000113137812 */ /* 0x000fc800078efcff */
[----:B------:R-:W-:-:S13]  /*7230*/  ISETP.NE.AND P0, PT, R19, 0x3, PT ;  /* 0x000000031300780c */ /* 0x000fda0003f05270 */
[----:B------:R-:W-:Y:S05]  /*7240*/  @!P0 BRA `(.L_x_178) ;  /* 0x0000000000048947 */ /* 0x000fea0003800000 */
[----:B------:R-:W-:Y:S01]  /*7250*/  BPT.TRAP 0x1 ;  /* 0x000000040000795c */ /* 0x000fe20000300000 */
.L_x_178:
[----:B------:R-:W1:Y:S01]  /*7260*/  S2UR UR5, SR_CgaCtaId ;  /* 0x00000000000579c3 */ /* 0x000e620000008800 */
[----:B------:R-:W-:Y:S02]  /*7270*/  UMOV UR4, 0x400 ;  /* 0x0000040000047882 */ /* 0x000fe40000000000 */
[----:B-1----:R-:W-:-:S04]  /*7280*/  ULEA UR4, UR5, UR4, 0x18 ;  /* 0x0000000405047291 */ /* 0x002fc8000f8ec03f */
[----:B------:R-:W-:-:S04]  /*7290*/  ULEA UR4, UR38, UR4, 0x3 ;  /* 0x0000000426047291 */ /* 0x000fc8000f8e183f */
[----:B------:R-:W-:-:S04]  /*72a0*/  UIADD3 UR4, UR4, 0x98, URZ ;  /* 0x0000009804047890 */ /* 0x000fc8000fffe03f */
[----:B------:R-:W-:-:S09]  /*72b0*/  UPRMT UR4, UR5, 0x654, UR4 ;  /* 0x0000065405047896 */ /* 0x000fd20008000004 */
[----:B------:R-:W-:Y:S01]  /*72c0*/  SYNCS.ARRIVE.TRANS64.RED.A1T0 RZ, [UR4], RZ ;  /* 0x000000ffffff79a7 */ /* 0x000fe20008100404 */
[----:B------:R-:W-:Y:S05]  /*72d0*/  BRA `(.L_x_15) ;  /* 0x0000002800247947 */ /* 0x000fea0003800000 */
.L_x_14:
[----:B------:R-:W-:Y:S01]  /*72e0*/  ULDC.64 UR4, c[0x0][0x8f8] ;  /* 0x00023e0000047ab9 */ /* 0x000fe20000000a00 */
[----:B------:R-:W-:Y:S01]  /*72f0*/  PRMT R8, RZ, 0x7610, R8 ;  /* 0x00007610ff087816 */ /* 0x000fe20000000008 */
[----:B------:R-:W-:Y:S01]  /*7300*/  IMAD.MOV.U32 R20, RZ, RZ, -0x1 ;  /* 0xffffffffff147424 */ /* 0x000fe200078e00ff */
[----:B------:R-:W-:Y:S01]  /*7310*/  ISETP.GE.U32.AND P1, PT, R16, UR4, PT ;  /* 0x0000000410007c0c */ /* 0x000fe2000bf26070 */
[----:B------:R-:W-:Y:S01]  /*7320*/  IMAD.MOV.U32 R13, RZ, RZ, -0x1 ;  /* 0xffffffffff0d7424 */ /* 0x000fe200078e00ff */
[----:B------:R-:W-:Y:S02]  /*7330*/  MOV R21, 0xffffffff ;  /* 0xffffffff00157802 */ /* 0x000fe40000000f00 */
[----:B------:R-:W-:-:S13]  /*7340*/  ISETP.GE.U32.AND.EX P1, PT, R17, UR5, PT, P1 ;  /* 0x0000000511007c0c */ /* 0x000fda000bf26110 */
        /* <DEDUP_REMOVED lines=19> */
.L_x_180:
        /* <DEDUP_REMOVED lines=10> */
[----:B------:R-:W-:-:S03]  /*7520*/  IMAD R13, R13, R27, R8 ;  /* 0x0000001b0d0d7224 */ /* 0x000fc600078e0208 */
[----:B------:R-:W5:Y:S01]  /*7530*/  LDC R29, c[0x0][0x900] ;  /* 0x00024000ff1d7b82 */ /* 0x000f620000000800 */
[----:B--2---:R-:W-:Y:S02]  /*7540*/  ISETP.NE.U32.AND P1, PT, R30, RZ, PT ;  /* 0x000000ff1e00720c */ /* 0x004fe40003f25070 */
[----:B------:R-:W-:Y:S02]  /*7550*/  IADD3 R11, R11, R13, RZ ;  /* 0x0000000d0b0b7210 */ /* 0x000fe40007ffe0ff */
[----:B------:R-:W-:-:S03]  /*7560*/  ISETP.NE.AND.EX P1, PT, R31, RZ, PT, P1 ;  /* 0x000000ff1f00720c */ /* 0x000fc60003f25310 */
[----:B------:R-:W2:Y:S01]  /*7570*/  LDC R26, c[0x0][0x8a8] ;  /* 0x00022a00ff1a7b82 */ /* 0x000ea20000000800 */
[-CC-:B---3--:R-:W-:Y:S01]  /*7580*/  SHF.R.U64 R20, R10, R12.reuse, R11.reuse ;  /* 0x0000000c0a147219 */ /* 0x188fe2000000120b */
[----:B------:R-:W-:Y:S01]  /*7590*/  IMAD.MOV.U32 R10, RZ, RZ, -0x1 ;  /* 0xffffffffff0a7424 */ /* 0x000fe200078e00ff */
[----:B------:R-:W-:-:S05]  /*75a0*/  SHF.R.U32.HI R11, RZ, R12, R11 ;  /* 0x0000000cff0b7219 */ /* 0x000fca000001160b */
[----:B------:R-:W3:Y:S01]  /*75b0*/  LDC R28, c[0x0][0x8f0] ;  /* 0x00023c00ff1c7b82 */ /* 0x000ee20000000800 */
[-CC-:B----4-:R-:W-:Y:S02]  /*75c0*/  SHF.R.U64 R25, R20, R14.reuse, R11.reuse ;  /* 0x0000000e14197219 */ /* 0x190fe4000000120b */
[----:B------:R-:W-:-:S05]  /*75d0*/  SHF.R.U32.HI R8, RZ, R14, R11 ;  /* 0x0000000eff087219 */ /* 0x000fca000001160b */
[----:B------:R-:W4:Y:S01]  /*75e0*/  LDC R32, c[0x0][0x8e0] ;  /* 0x00023800ff207b82 */ /* 0x000f220000000800 */
[-C--:B-----5:R-:W-:Y:S02]  /*75f0*/  SHF.L.U32 R10, R10, R29.reuse, RZ ;  /* 0x0000001d0a0a7219 */ /* 0x0a0fe400000006ff */
[-CC-:B------:R-:W-:Y:S02]  /*7600*/  SHF.R.U64 R27, R25, R29.reuse, R8.reuse ;  /* 0x0000001d191b7219 */ /* 0x180fe40000001208 */
[----:B------:R-:W-:Y:S02]  /*7610*/  LOP3.LUT R36, RZ, R10, RZ, 0x33, !PT ;  /* 0x0000000aff247212 */ /* 0x000fe400078e33ff */
[----:B------:R-:W-:Y:S01]  /*7620*/  SHF.R.U32.HI R11, RZ, R29, R8 ;  /* 0x0000001dff0b7219 */ /* 0x000fe20000011608 */
        /* <DEDUP_REMOVED lines=13> */
.L_x_181:
[----:B------:R-:W-:Y:S01]  /*7700*/  ISETP.NE.AND P1, PT, R2, 0x1, PT ;  /* 0x000000010200780c */ /* 0x000fe20003f25270 */
[----:B------:R-:W-:Y:S01]  /*7710*/  IMAD.MOV.U32 R13, RZ, RZ, R23 ;  /* 0x000000ffff0d7224 */ /* 0x000fe200078e0017 */
[----:B---3--:R-:W-:Y:S01]  /*7720*/  SHF.R.U64 R8, R10, R28, R11 ;  /* 0x0000001c0a087219 */ /* 0x008fe2000000120b */
[----:B--2---:R-:W-:Y:S01]  /*7730*/  VIADD R11, R26, 0xffffffff ;  /* 0xffffffff1a0b7836 */ /* 0x004fe20000000000 */
[----:B------:R-:W-:Y:S02]  /*7740*/  SHF.L.U32 R34, R34, R29, RZ ;  /* 0x0000001d22227219 */ /* 0x000fe400000006ff */
[----:B------:R-:W-:Y:S01]  /*7750*/  LOP3.LUT R7, R25, R36, RZ, 0xc0, !PT ;  /* 0x0000002419077212 */ /* 0x000fe200078ec0ff */
[----:B------:R-:W-:-:S04]  /*7760*/  IMAD.MOV R10, RZ, RZ, -R8 ;  /* 0x000000ffff0a7224 */ /* 0x000fc800078e0a08 */
[----:B------:R-:W-:Y:S01]  /*7770*/  IMAD R8, R34, R8, R7 ;  /* 0x0000000822087224 */ /* 0x000fe200078e0207 */
[----:B------:R-:W-:Y:S01]  /*7780*/  LOP3.LUT R7, R20, R11, RZ, 0xc0, !PT ;  /* 0x0000000b14077212 */ /* 0x000fe200078ec0ff */
[----:B------:R-:W-:Y:S02]  /*7790*/  @P1 IMAD R3, R9, R24, R6 ;  /* 0x0000001809031224 */ /* 0x000fe400078e0206 */
[----:B----4-:R-:W-:Y:S02]  /*77a0*/  IMAD R6, R10, R32, R27 ;  /* 0x000000200a067224 */ /* 0x010fe400078e021b */
[----:B-1----:R-:W-:Y:S01]  /*77b0*/  IMAD R3, R8, R33, R3 ;  /* 0x0000002108037224 */ /* 0x002fe200078e0203 */
[----:B------:R-:W-:Y:S01]  /*77c0*/  MOV R8, 0x1 ;  /* 0x0000000100087802 */ /* 0x000fe20000000f00 */
[----:B------:R-:W-:-:S05]  /*77d0*/  IMAD R6, R6, R26, R7 ;  /* 0x0000001a06067224 */ /* 0x000fca00078e0207 */
[----:B------:R-:W-:Y:S02]  /*77e0*/  SEL R20, R6, R3, !P1 ;  /* 0x0000000306147207 */ /* 0x000fe40004800000 */
[----:B------:R-:W-:-:S07]  /*77f0*/  SEL R21, R3, R6, !P1 ;  /* 0x0000000603157207 */ /* 0x000fce0004800000 */
.L_x_179:
[----:B------:R-:W-:-:S08]  /*7800*/  NOP ;  /* 0x0000000000007918 */ /* 0x000fd00000000000 */
[----:B------:R-:W2:-:S00]  /*7810*/  USETMAXREG.DEALLOC.CTAPOOL 0x28 ;  /* 0x00000028000079c8 */ /* 0x000e8000080e0500 */
[----:B--2---:R-:W-:-:S13]  /*7820*/  ISETP.NE.AND P1, PT, R0, 0x1, PT ;  /* 0x000000010000780c */ /* 0x004fda0003f25270 */
[----:B------:R-:W-:Y:S05]  /*7830*/  @!P1 BRA `(.L_x_15) ;  /* 0x0000002000cc9947 */ /* 0x000fea0003800000 */
[----:B------:R-:W-:Y:S05]  /*7840*/  @!P4 BRA `(.L_x_182) ;  /* 0x000000100050c947 */ /* 0x000fea0003800000 */
[----:B------:R-:W-:-:S13]  /*7850*/  ISETP.NE.OR P0, PT, R0, 0x2, P0 ;  /* 0x000000020000780c */ /* 0x000fda0000705670 */
[----:B------:R-:W-:Y:S05]  /*7860*/  @P0 BRA `(.L_x_15) ;  /* 0x0000002000c00947 */ /* 0x000fea0003800000 */
[----:B------:R-:W-:-:S13]  /*7870*/  LOP3.LUT P1, RZ, R8, 0xff, RZ, 0xc0, !PT ;  /* 0x000000ff08ff7812 */ /* 0x000fda000782c0ff */
[----:B------:R-:W-:Y:S05]  /*7880*/  @!P1 BRA `(.L_x_183) ;  /* 0x0000000000189947 */ /* 0x000fea0003800000 */
[----:B------:R-:W-:Y:S01]  /*7890*/  UMOV UR4, 0x400 ;  /* 0x0000040000047882 */ /* 0x000fe20000000000 */
[----:B------:R-:W-:Y:S01]  /*78a0*/  IMAD.MOV.U32 R0, RZ, RZ, RZ ;  /* 0x000000ffff007224 */ /* 0x000fe200078e00ff */
[----:B-1----:R-:W-:-:S04]  /*78b0*/  ULEA UR4, UR41, UR4, 0x18 ;  /* 0x0000000429047291 */ /* 0x002fc8000f8ec03f */
[----:B------:R-:W-:-:S05]  /*78c0*/  SHF.L.U32 R0, R0, 0x1f, RZ ;  /* 0x0000001f00007819 */ /* 0x000fca00000006ff */
[----:B------:R-:W1:Y:S02]  /*78d0*/  SYNCS.PHASECHK.TRANS64.TRYWAIT P0, [UR4+0xb8], R0 ;  /* 0x0000b800ff0075a7 */ /* 0x000e640008000144 */
[----:B-1----:R-:W-:Y:S05]  /*78e0*/  @!P0 BRA `(.L_x_184) ;  /* 0x0000002000fc8947 */ /* 0x002fea0003800000 */
.L_x_183:
[----:B-1----:R-:W-:Y:S01]  /*78f0*/  PRMT R0, RZ, 0x7610, R0 ;  /* 0x00007610ff007816 */ /* 0x002fe20000000000 */
[----:B------:R-:W-:Y:S06]  /*7900*/  @P3 BRA `(.L_x_185) ;  /* 0x0000000000243947 */ /* 0x000fec0003800000 */
[----:B------:R-:W-:Y:S02]  /*7910*/  ULDC.64 UR4, c[0x0][0x588] ;  /* 0x0001620000047ab9 */ /* 0x000fe40000000a00 */
[----:B------:R-:W-:-:S04]  /*7920*/  ISETP.NE.U32.AND P0, PT, RZ, UR4, PT ;  /* 0x00000004ff007c0c */ /* 0x000fc8000bf05070 */
[----:B------:R-:W-:-:S13]  /*7930*/  ISETP.NE.AND.EX P0, PT, RZ, UR5, PT, P0 ;  /* 0x00000005ff007c0c */ /* 0x000fda000bf05300 */
[----:B------:R-:W-:Y:S05]  /*7940*/  @!P0 BRA `(.L_x_186) ;  /* 0x00000000000c8947 */ /* 0x000fea0003800000 */
[----:B------:R2:W5:Y:S01]  /*7950*/  LDG.E R3, desc[UR54][R4.64] ;  /* 0x0000003604037981 */ /* 0x000562000c1e1900 */
[----:B------:R-:W-:Y:S01]  /*7960*/  MOV R0, 0x1 ;  /* 0x0000000100007802 */ /* 0x000fe20000000f00 */
[----:B------:R-:W-:Y:S06]  /*7970*/  BRA `(.L_x_185) ;  /* 0x0000000000087947 */ /* 0x000fec0003800000 */
.L_x_186:
[----:B------:R-:W1:Y:S01]  /*7980*/  LDC R3, c[0x0][0x580] ;  /* 0x00016000ff037b82 */ /* 0x000e620000000800 */
[----:B------:R-:W-:-:S07]  /*7990*/  IMAD.MOV.U32 R0, RZ, RZ, 0x1 ;  /* 0x00000001ff007424 */ /* 0x000fce00078e00ff */
.L_x_185:
[----:B------:R-:W-:Y:S01]  /*79a0*/  UMOV UR4, URZ ;  /* 0x0000003f00047c82 */ /* 0x000fe20008000000 */
[----:B------:R-:W-:Y:S01]  /*79b0*/  IMAD.MOV.U32 R8, RZ, RZ, 0x1 ;  /* 0x00000001ff087424 */ /* 0x000fe200078e00ff */
[----:B------:R-:W-:Y:S06]  /*79c0*/  @!P1 BRA `(.L_x_187) ;  /* 0x0000000c004c9947 */ /* 0x000fec0003800000 */
[----:B------:R-:W3:Y:S01]  /*79d0*/  LDC R9, c[0x0][0x900] ;  /* 0x00024000ff097b82 */ /* 0x000ee20000000800 */
[----:B--2---:R-:W-:Y:S01]  /*79e0*/  MOV R4, 0xffffffff ;  /* 0xffffffff00047802 */ /* 0x004fe20000000f00 */
[----:B------:R-:W-:Y:S01]  /*79f0*/  IMAD.MOV.U32 R6, RZ, RZ, 0x1 ;  /* 0x00000001ff067424 */ /* 0x000fe200078e00ff */
[----:B------:R-:W-:Y:S01]  /*7a00*/  LOP3.LUT R10, R19, 0x2, RZ, 0xfc, !PT ;  /* 0x00000002130a7812 */ /* 0x000fe200078efcff */
[----:B------:R-:W-:Y:S01]  /*7a10*/  IMAD.MOV.U32 R8, RZ, RZ, 0x1 ;  /* 0x00000001ff087424 */ /* 0x000fe200078e00ff */
[----:B------:R-:W-:Y:S01]  /*7a20*/  ULDC.64 UR14, c[0x0][0x198] ;  /* 0x00006600000e7ab9 */ /* 0x000fe20000000a00 */
[----:B------:R-:W-:Y:S01]  /*7a30*/  UMOV UR4, URZ ;  /* 0x0000003f00047c82 */ /* 0x000fe20008000000 */
[----:B------:R-:W-:Y:S01]  /*7a40*/  ULDC.64 UR22, c[0x0][0x588] ;  /* 0x0001620000167ab9 */ /* 0x000fe20000000a00 */
[----:B------:R-:W2:Y:S01]  /*7a50*/  LDC R11, c[0x0][0x8a8] ;  /* 0x00022a00ff0b7b82 */ /* 0x000ea20000000800 */
[----:B------:R-:W-:Y:S01]  /*7a60*/  ULDC.64 UR24, c[0x0][0x590] ;  /* 0x0001640000187ab9 */ /* 0x000fe20000000a00 */
[----:B------:R-:W-:Y:S01]  /*7a70*/  ULDC.64 UR26, c[0x0][0x8f8] ;  /* 0x00023e00001a7ab9 */ /* 0x000fe20000000a00 */
[----:B---3--:R-:W-:-:S02]  /*7a80*/  SHF.L.U32 R4, R4, R9, RZ ;  /* 0x0000000904047219 */ /* 0x008fc400000006ff */
[----:B------:R-:W-:Y:S02]  /*7a90*/  SHF.L.U32 R9, R6, R9, RZ ;  /* 0x0000000906097219 */ /* 0x000fe400000006ff */
[----:B------:R-:W-:Y:S02]  /*7aa0*/  LOP3.LUT R12, RZ, R4, RZ, 0x33, !PT ;  /* 0x00000004ff0c7212 */ /* 0x000fe400078e33ff */
[----:B--2---:R-:W-:-:S07]  /*7ab0*/  IADD3 R11, R11, -0x1, RZ ;  /* 0xffffffff0b0b7810 */ /* 0x004fce0007ffe0ff */
.L_x_207:
[----:B------:R-:W-:Y:S02]  /*7ac0*/  ISETP.NE.U32.AND P0, PT, RZ, UR24, PT ;  /* 0x00000018ff007c0c */ /* 0x000fe4000bf05070 */
[----:B------:R-:W-:Y:S02]  /*7ad0*/  R2UR UR19, R21 ;  /* 0x00000000151372ca */ /* 0x000fe400000e0000 */
[----:B------:R-:W-:Y:S02]  /*7ae0*/  R2UR UR18, R20 ;  /* 0x00000000141272ca */ /* 0x000fe400000e0000 */
[----:B------:R-:W-:-:S09]  /*7af0*/  ISETP.NE.AND.EX P0, PT, RZ, UR25, PT, P0 ;  /* 0x00000019ff007c0c */ /* 0x000fd2000bf05300 */
[----:B------:R-:W-:Y:S02]  /*7b00*/  USHF.L.U32 UR19, UR19, 0x7, URZ ;  /* 0x0000000713137899 */ /* 0x000fe4000800063f */
[----:B------:R-:W-:Y:S02]  /*7b10*/  USHF.L.U32 UR18, UR18, 0x6, URZ ;  /* 0x0000000612127899 */ /* 0x000fe4000800063f */
[----:B------:R-:W-:Y:S10]  /*7b20*/  @!P0 BRA `(.L_x_188) ;  /* 0x00000000002c8947 */ /* 0x000ff40003800000 */
[----:B------:R-:W-:-:S04]  /*7b30*/  ISETP.NE.U32.AND P1, PT, RZ, UR22, PT ;  /* 0x00000016ff007c0c */ /* 0x000fc8000bf25070 */
[----:B------:R-:W-:-:S13]  /*7b40*/  ISETP.NE.AND.EX P1, PT, RZ, UR23, PT, P1 ;  /* 0x00000017ff007c0c */ /* 0x000fda000bf25310 */
[----:B------:R-:W-:Y:S05]  /*7b50*/  @!P1 BRA `(.L_x_189) ;  /* 0x0000000000189947 */ /* 0x000fea0003800000 */
[----:B------:R-:W2:Y:S01]  /*7b60*/  LDC.64 R4, c[0x0][0x588] ;  /* 0x00016200ff047b82 */ /* 0x000ea20000000a00 */
[----:B-1---5:R-:W-:-:S04]  /*7b70*/  IMAD R3, R13, UR24, RZ ;  /* 0x000000180d037c24 */ /* 0x022fc8000f8e02ff */
[----:B--2---:R-:W-:-:S05]  /*7b80*/  IMAD.WIDE R4, R3, 0x4, R4 ;  /* 0x0000000403047825 */ /* 0x004fca00078e0204 */
[----:B------:R2:W5:Y:S01]  /*7b90*/  LDG.E R3, desc[UR54][R4.64] ;  /* 0x0000003604037981 */ /* 0x000562000c1e1900 */
[----:B------:R-:W-:Y:S01]  /*7ba0*/  IMAD.MOV.U32 R0, RZ, RZ, 0x1 ;  /* 0x00000001ff007424 */ /* 0x000fe200078e00ff */
[----:B------:R-:W-:Y:S06]  /*7bb0*/  BRA `(.L_x_188) ;  /* 0x0000000000087947 */ /* 0x000fec0003800000 */
.L_x_189:
[----:B-1---5:R-:W3:Y:S01]  /*7bc0*/  LDC R3, c[0x0][0x580] ;  /* 0x00016000ff037b82 */ /* 0x022ee20000000800 */
[----:B------:R-:W-:-:S07]  /*7bd0*/  IMAD.MOV.U32 R0, RZ, RZ, 0x1 ;  /* 0x00000001ff007424 */ /* 0x000fce00078e00ff */
.L_x_188:
[----:B------:R-:W-:Y:S05]  /*7be0*/  @!P0 BRA `(.L_x_190) ;  /* 0x00000000001c8947 */ /* 0x000fea0003800000 */
[----:B------:R-:W-:-:S13]  /*7bf0*/  LOP3.LUT P2, RZ, R0, 0xff, RZ, 0xc0, !PT ;  /* 0x000000ff00ff7812 */ /* 0x000fda000784c0ff */
[----:B--2---:R-:W2:Y:S02]  /*7c00*/  @!P2 LDC.64 R4, c[0x0][0x588] ;  /* 0x00016200ff04ab82 */ /* 0x004ea40000000a00 */
[----:B--2---:R-:W-:-:S04]  /*7c10*/  @!P2 ISETP.NE.U32.AND P0, PT, R4, RZ, PT ;  /* 0x000000ff0400a20c */ /* 0x004fc80003f05070 */
[----:B------:R-:W-:Y:S02]  /*7c20*/  @!P2 ISETP.NE.AND.EX P1, PT, R5, RZ, PT, P0 ;  /* 0x000000ff0500a20c */ /* 0x000fe40003f25300 */
[----:B-1-3-5:R-:W-:Y:S02]  /*7c30*/  @P2 FSETP.EQ.AND P0, PT, R3, RZ, PT ;  /* 0x000000ff0300220b */ /* 0x02afe40003f02000 */
[----:B------:R-:W-:Y:S01]  /*7c40*/  @!P2 PLOP3.LUT P0, PT, P1, PT, PT, 0x8, 0x0 ;  /* 0x000000000000a81c */ /* 0x000fe20000f0e170 */
[----:B------:R-:W-:-:S12]  /*7c50*/  BRA `(.L_x_191) ;  /* 0x0000000000047947 */ /* 0x000fd80003800000 */
.L_x_190:
[----:B-1-3-5:R-:W-:-:S13]  /*7c60*/  FSETP.EQ.AND P0, PT, R3, RZ, PT ;  /* 0x000000ff0300720b */ /* 0x02afda0003f02000 */
.L_x_191:
[----:B------:R-:W-:Y:S02]  /*7c70*/  ISETP.NE.AND P2, PT, R10, 0x3, PT ;  /* 0x000000030a00780c */ /* 0x000fe40003f45270 */
[----:B------:R-:W-:-:S04]  /*7c80*/  ELECT P1, URZ, PT ;  /* 0x00000000003f782f */ /* 0x000fc80003820000 */
[----:B------:R-:W-:-:S07]  /*7c90*/  PLOP3.LUT P0, PT, P1, P0, PT, 0x20, 0x0 ;  /* 0x000000000000781c */ /* 0x000fce0000f00470 */
[----:B------:R-:W-:Y:S06]  /*7ca0*/  @!P2 BRA `(.L_x_192) ;  /* 0x000000000004a947 */ /* 0x000fec0003800000 */
[----:B------:R-:W-:Y:S01]  /*7cb0*/  BPT.TRAP 0x1 ;  /* 0x000000040000795c */ /* 0x000fe20000300000 */
.L_x_192:
[----:B------:R-:W1:Y:S01]  /*7cc0*/  S2UR UR41, SR_CgaCtaId ;  /* 0x00000000002979c3 */ /* 0x000e620000008800 */
[----:B------:R-:W-:Y:S01]  /*7cd0*/  UMOV UR5, 0x400 ;  /* 0x0000040000057882 */ /* 0x000fe20000000000 */
[----:B--2---:R-:W-:Y:S01]  /*7ce0*/  SHF.L.U32 R4, R8, 0x1f, RZ ;  /* 0x0000001f08047819 */ /* 0x004fe200000006ff */
[----:B-1----:R-:W-:-:S04]  /*7cf0*/  ULEA UR6, UR41, UR5, 0x18 ;  /* 0x0000000529067291 */ /* 0x002fc8000f8ec03f */
[----:B------:R-:W-:-:S09]  /*7d00*/  ULEA UR5, UR4, UR6, 0x3 ;  /* 0x0000000604057291 */ /* 0x000fd2000f8e183f */
[----:B------:R-:W1:Y:S02]  /*7d10*/  SYNCS.PHASECHK.TRANS64.TRYWAIT P1, [UR5+0x98], R4 ;  /* 0x00009804ff0075a7 */ /* 0x000e640008020145 */
[----:B-1----:R-:W-:Y:S05]  /*7d20*/  @!P1 BRA `(.L_x_193) ;  /* 0x0000002000049947 */ /* 0x002fea0003800000 */
.L_x_238:
[----:B------:R-:W-:Y:S04]  /*7d30*/  BSSY B0, `(.L_x_194) ;  /* 0x000000f000007945 */ /* 0x000fe80003800000 */
[----:B------:R-:W-:Y:S05]  /*7d40*/  @!P0 BRA `(.L_x_195) ;  /* 0x0000000000348947 */ /* 0x000fea0003800000 */
[----:B------:R-:W-:Y:S01]  /*7d50*/  ULEA UR16, UR4, UR6, 0xd ;  /* 0x0000000604107291 */ /* 0x000fe2000f8e683f */
[----:B------:R-:W-:Y:S01]  /*7d60*/  R2UR UR20, R13 ;  /* 0x000000000d1472ca */ /* 0x000fe200000e0000 */
[----:B------:R-:W-:Y:S02]  /*7d70*/  UIADD3 UR8, UP0, UR14, 0x3f0, URZ ;  /* 0x000003f00e087890 */ /* 0x000fe4000ff1e03f */
[----:B------:R-:W-:Y:S02]  /*7d80*/  UIADD3 UR17, UR5, 0x80, URZ ;  /* 0x0000008005117890 */ /* 0x000fe4000fffe03f */
[----:B------:R-:W-:Y:S02]  /*7d90*/  UIADD3 UR16, UR16, 0x200, URZ ;  /* 0x0000020010107890 */ /* 0x000fe4000fffe03f */
[----:B------:R-:W-:Y:S01]  /*7da0*/  UIADD3.X UR9, URZ, UR15, URZ, UP0, !UPT ;  /* 0x0000000f3f097290 */ /* 0x000fe200087fe43f */
[----:B------:R-:W-:Y:S01]  /*7db0*/  UMOV UR10, 0x0 ;  /* 0x00000000000a7882 */ /* 0x000fe20000000000 */
[----:B------:R-:W-:-:S07]  /*7dc0*/  UMOV UR11, 0x10000000 ;  /* 0x10000000000b7882 */ /* 0x000fce0000000000 */
[----:B------:R2:W-:Y:S02]  /*7dd0*/  UTMALDG.3D [UR16], [UR8], desc[UR10] ;  /* 0x00000a10080075b4 */ /* 0x0005e40008011000 */
[----:B--2---:R-:W-:Y:S05]  /*7de0*/  @!P2 BRA `(.L_x_196) ;  /* 0x000000000004a947 */ /* 0x004fea0003800000 */
[----:B------:R-:W-:Y:S01]  /*7df0*/  BPT.TRAP 0x1 ;  /* 0x000000040000795c */ /* 0x000fe20000300000 */
.L_x_196:
[----:B-1----:R-:W1:Y:S02]  /*7e00*/  LDC R4, c[0x0][0x800] ;  /* 0x00020000ff047b82 */ /* 0x002e640000000800 */
[----:B-1----:R2:W-:Y:S02]  /*7e10*/  SYNCS.ARRIVE.TRANS64.RED.A0TR RZ, [UR5+0x80], R4 ;  /* 0x00008004ffff79a7 */ /* 0x0025e40008300405 */
.L_x_195:
[----:B------:R-:W-:Y:S05]  /*7e20*/  BSYNC B0 ;  /* 0x0000000000007941 */ /* 0x000fea0003800000 */
.L_x_194:
[----:B------:R-:W-:Y:S05]  /*7e30*/  @!P2 BRA `(.L_x_197) ;  /* 0x000000000004a947 */ /* 0x000fea0003800000 */
[----:B------:R-:W-:Y:S01]  /*7e40*/  BPT.TRAP 0x1 ;  /* 0x000000040000795c */ /* 0x000fe20000300000 */
.L_x_197:
[----:B------:R-:W-:Y:S02]  /*7e50*/  UIADD3 UR5, UR5, 0x80, URZ ;  /* 0x0000008005057890 */ /* 0x000fe4000fffe03f */
[----:B------:R-:W-:Y:S02]  /*7e60*/  UIADD3 UR4, UR4, 0x1, URZ ;  /* 0x0000000104047890 */ /* 0x000fe4000fffe03f */
[----:B------:R-:W-:Y:S02]  /*7e70*/  UPRMT UR5, UR41, 0x654, UR5 ;  /* 0x0000065429057896 */ /* 0x000fe40008000005 */
[----:B------:R-:W-:-:S04]  /*7e80*/  UISETP.NE.AND UP0, UPT, UR4, 0x3, UPT ;  /* 0x000000030400788c */ /* 0x000fc8000bf05270 */
[----:B------:R-:W-:-:S03]  /*7e90*/  USEL UR7, URZ, 0x1, UP0 ;  /* 0x000000013f077887 */ /* 0x000fc60008000000 */
[----:B------:R-:W-:Y:S01]  /*7ea0*/  SYNCS.ARRIVE.TRANS64.RED.A1T0 RZ, [UR5], RZ ;  /* 0x000000ffffff79a7 */ /* 0x000fe20008100405 */
[----:B------:R-:W-:Y:S02]  /*7eb0*/  USEL UR5, UR4, URZ, UP0 ;  /* 0x0000003f04057287 */ /* 0x000fe40008000000 */
[----:B------:R-:W-:Y:S01]  /*7ec0*/  LOP3.LUT R8, R8, UR7, RZ, 0x3c, !PT ;  /* 0x0000000708087c12 */ /* 0x000fe2000f8e3cff */
[----:B------:R-:W-:Y:S09]  /*7ed0*/  @!P2 BRA `(.L_x_198) ;  /* 0x000000000004a947 */ /* 0x000ff20003800000 */
[----:B------:R-:W-:Y:S01]  /*7ee0*/  BPT.TRAP 0x1 ;  /* 0x000000040000795c */ /* 0x000fe20000300000 */
.L_x_198:
[----:B------:R-:W-:Y:S01]  /*7ef0*/  ULEA UR4, UR5, UR6, 0x3 ;  /* 0x0000000605047291 */ /* 0x000fe2000f8e183f */
[----:B-12---:R-:W-:-:S08]  /*7f00*/  SHF.L.U32 R4, R8, 0x1f, RZ ;  /* 0x0000001f08047819 */ /* 0x006fd000000006ff */
[----:B------:R-:W1:Y:S02]  /*7f10*/  SYNCS.PHASECHK.TRANS64.TRYWAIT P1, [UR4+0x98], R4 ;  /* 0x00009804ff0075a7 */ /* 0x000e640008020144 */
[----:B-1----:R-:W-:Y:S05]  /*7f20*/  @!P1 BRA `(.L_x_199) ;  /* 0x0000001c009c9947 */ /* 0x002fea0003800000 */
.L_x_239:
[----:B------:R-:W-:Y:S04]  /*7f30*/  BSSY B0, `(.L_x_200) ;  /* 0x0000011000007945 */ /* 0x000fe80003800000 */
[----:B------:R-:W-:Y:S05]  /*7f40*/  @!P0 BRA `(.L_x_201) ;  /* 0x00000000003c8947 */ /* 0x000fea0003800000 */
[----:B------:R-:W-:Y:S01]  /*7f50*/  ULEA UR8, UR5, UR6, 0xd ;  /* 0x0000000605087291 */ /* 0x000fe2000f8e683f */
[----:B------:R-:W-:Y:S01]  /*7f60*/  R2UR UR12, R13 ;  /* 0x000000000d0c72ca */ /* 0x000fe200000e0000 */
[----:B------:R-:W-:Y:S02]  /*7f70*/  UIADD3 UR16, UP0, UR14, 0x3f0, URZ ;  /* 0x000003f00e107890 */ /* 0x000fe4000ff1e03f */
[----:B------:R-:W-:Y:S02]  /*7f80*/  UIADD3 UR10, UR18, 0x20, URZ ;  /* 0x00000020120a7890 */ /* 0x000fe4000fffe03f */
[----:B------:R-:W-:Y:S02]  /*7f90*/  UIADD3 UR9, UR4, 0x80, URZ ;  /* 0x0000008004097890 */ /* 0x000fe4000fffe03f */
[----:B------:R-:W-:Y:S02]  /*7fa0*/  UIADD3 UR8, UR8, 0x200, URZ ;  /* 0x0000020008087890 */ /* 0x000fe4000fffe03f */
[----:B------:R-:W-:Y:S01]  /*7fb0*/  UIADD3.X UR17, URZ, UR15, URZ, UP0, !UPT ;  /* 0x0000000f3f117290 */ /* 0x000fe200087fe43f */
[----:B------:R-:W-:Y:S01]  /*7fc0*/  UMOV UR20, 0x0 ;  /* 0x0000000000147882 */ /* 0x000fe20000000000 */
[----:B------:R-:W-:Y:S01]  /*7fd0*/  UMOV UR21, 0x10000000 ;  /* 0x1000000000157882 */ /* 0x000fe20000000000 */
[----:B------:R-:W-:-:S06]  /*7fe0*/  UMOV UR11, UR19 ;  /* 0x00000013000b7c82 */ /* 0x000fcc0008000000 */
[----:B------:R2:W-:Y:S02]  /*7ff0*/  UTMALDG.3D [UR8], [UR16], desc[UR20] ;  /* 0x00001408100075b4 */ /* 0x0005e40008011000 */
[----:B--2---:R-:W-:Y:S05]  /*8000*/  @!P2 BRA `(.L_x_202) ;  /* 0x000000000004a947 */ /* 0x004fea0003800000 */
[----:B------:R-:W-:Y:S01]  /*8010*/  BPT.TRAP 0x1 ;  /* 0x000000040000795c */ /* 0x000fe20000300000 */
.L_x_202:
[----:B-1----:R-:W1:Y:S02]  /*8020*/  LDC R4, c[0x0][0x800] ;  /* 0x00020000ff047b82 */ /* 0x002e640000000800 */
[----:B-1----:R2:W-:Y:S02]  /*8030*/  SYNCS.ARRIVE.TRANS64.RED.A0TR RZ, [UR4+0x80], R4 ;  /* 0x00008004ffff79a7 */ /* 0x0025e40008300404 */
.L_x_201:
[----:B------:R-:W-:Y:S05]  /*8040*/  BSYNC B0 ;  /* 0x0000000000007941 */ /* 0x000fea0003800000 */
.L_x_200:
[----:B------:R-:W-:Y:S05]  /*8050*/  @!P2 BRA `(.L_x_203) ;  /* 0x000000000004a947 */ /* 0x000fea0003800000 */
[----:B------:R-:W-:Y:S01]  /*8060*/  BPT.TRAP 0x1 ;  /* 0x000000040000795c */ /* 0x000fe20000300000 */
.L_x_203:
[----:B------:R-:W-:Y:S01]  /*8070*/  UIADD3 UR4, UR4, 0x80, URZ ;  /* 0x0000008004047890 */ /* 0x000fe2000fffe03f */
[----:B------:R-:W-:Y:S01]  /*8080*/  IADD3 R16, P0, R16, UR36, RZ ;  /* 0x0000002410107c10 */ /* 0x000fe2000ff1e0ff */
[----:B------:R-:W-:Y:S01]  /*8090*/  IMAD.MOV.U32 R20, RZ, RZ, -0x1 ;  /* 0xffffffffff147424 */ /* 0x000fe200078e00ff */
[----:B-12---:R-:W-:Y:S01]  /*80a0*/  PRMT R4, RZ, 0x7610, R4 ;  /* 0x00007610ff047816 */ /* 0x006fe20000000004 */
[----:B------:R-:W-:Y:S01]  /*80b0*/  UPRMT UR4, UR41, 0x654, UR4 ;  /* 0x0000065429047896 */ /* 0x000fe20008000004 */
[----:B------:R-:W-:Y:S01]  /*80c0*/  IADD3.X R17, R17, UR42, RZ, P0, !PT ;  /* 0x0000002a11117c10 */ /* 0x000fe200087fe4ff */
[----:B------:R-:W-:Y:S01]  /*80d0*/  IMAD.MOV.U32 R13, RZ, RZ, -0x1 ;  /* 0xffffffffff0d7424 */ /* 0x000fe200078e00ff */
[----:B------:R-:W-:Y:S02]  /*80e0*/  ISETP.GE.U32.AND P0, PT, R16, UR26, PT ;  /* 0x0000001a10007c0c */ /* 0x000fe4000bf06070 */
[----:B------:R-:W-:Y:S02]  /*80f0*/  MOV R21, 0xffffffff ;  /* 0xffffffff00157802 */ /* 0x000fe40000000f00 */
[----:B------:R-:W-:-:S02]  /*8100*/  ISETP.GE.U32.AND.EX P0, PT, R17, UR27, PT, P0 ;  /* 0x0000001b11007c0c */ /* 0x000fc4000bf06100 */
[----:B------:R-:W-:Y:S01]  /*8110*/  SYNCS.ARRIVE.TRANS64.RED.A1T0 RZ, [UR4], RZ ;  /* 0x000000ffffff79a7 */ /* 0x000fe20008100404 */
[----:B------:R-:W-:-:S04]  /*8120*/  UIADD3 UR4, UR5, 0x1, URZ ;  /* 0x0000000105047890 */ /* 0x000fc8000fffe03f */
[----:B------:R-:W-:-:S04]  /*8130*/  UISETP.NE.AND UP0, UPT, UR4, 0x3, UPT ;  /* 0x000000030400788c */ /* 0x000fc8000bf05270 */
[----:B------:R-:W-:Y:S02]  /*8140*/  USEL UR5, URZ, 0x1, UP0 ;  /* 0x000000013f057887 */ /* 0x000fe40008000000 */
[----:B------:R-:W-:-:S04]  /*8150*/  USEL UR4, UR4, URZ, UP0 ;  /* 0x0000003f04047287 */ /* 0x000fc80008000000 */
[----:B------:R-:W-:Y:S01]  /*8160*/  LOP3.LUT R8, R8, UR5, RZ, 0x3c, !PT ;  /* 0x0000000508087c12 */ /* 0x000fe2000f8e3cff */
[----:B------:R-:W-:Y:S07]  /*8170*/  @P0 BRA `(.L_x_204) ;  /* 0x0000000400580947 */ /* 0x000fee0003800000 */
[----:B------:R-:W1:Y:S01]  /*8180*/  S2R R13, SR_CTAID.X ;  /* 0x00000000000d7919 */ /* 0x000e620000002500 */
[----:B------:R-:W2:Y:S01]  /*8190*/  LDC.64 R14, c[0x0][0x8d0] ;  /* 0x00023400ff0e7b82 */ /* 0x000ea20000000a00 */
[----:B------:R-:W-:Y:S01]  /*81a0*/  ULDC UR5, c[0x0][0x150] ;  /* 0x0000540000057ab9 */ /* 0x000fe20000000800 */
[----:B------:R-:W-:Y:S01]  /*81b0*/  IMAD.MOV.U32 R22, RZ, RZ, R17 ;  /* 0x000000ffff167224 */ /* 0x000fe200078e0011 */
[----:B------:R-:W3:Y:S05]  /*81c0*/  S2R R20, SR_CTAID.Y ;  /* 0x0000000000147919 */ /* 0x000eea0000002600 */
[----:B------:R-:W4:Y:S08]  /*81d0*/  LDC R6, c[0x0][0x144] ;  /* 0x00005100ff067b82 */ /* 0x000f300000000800 */
[----:B------:R-:W4:Y:S01]  /*81e0*/  LDC R21, c[0x0][0x8d8] ;  /* 0x00023600ff157b82 */ /* 0x000f220000000800 */
[----:B--2---:R-:W-:-:S04]  /*81f0*/  ISETP.NE.U32.AND P0, PT, R14, RZ, PT ;  /* 0x000000ff0e00720c */ /* 0x004fc80003f05070 */
[----:B------:R-:W-:Y:S02]  /*8200*/  ISETP.NE.AND.EX P0, PT, R15, RZ, PT, P0 ;  /* 0x000000ff0f00720c */ /* 0x000fe40003f05300 */
[----:B-1----:R-:W-:Y:S02]  /*8210*/  I2FP.F32.U32 R4, R13 ;  /* 0x0000000d00047245 */ /* 0x002fe40000201000 */
[----:B---3--:R-:W-:-:S03]  /*8220*/  I2FP.F32.U32 R18, R20 ;  /* 0x0000001400127245 */ /* 0x008fc60000201000 */
[----:B------:R-:W-:-:S06]  /*8230*/  FMUL R4, R4, UR5 ;  /* 0x0000000504047c20 */ /* 0x000fcc0008400000 */
[----:B------:R-:W1:Y:S02]  /*8240*/  F2I.U32.TRUNC.NTZ R4, R4 ;  /* 0x0000000400047305 */ /* 0x000e64000020f000 */
[----:B-1----:R-:W-:-:S05]  /*8250*/  IADD3 R5, -R4, RZ, RZ ;  /* 0x000000ff04057210 */ /* 0x002fca0007ffe1ff */
[----:B----4-:R-:W-:Y:S02]  /*8260*/  IMAD R13, R6, R5, R13 ;  /* 0x00000005060d7224 */ /* 0x010fe400078e020d */
[----:B------:R-:W-:Y:S01]  /*8270*/  IMAD.MOV.U32 R6, RZ, RZ, R16 ;  /* 0x000000ffff067224 */ /* 0x000fe200078e0010 */
[----:B------:R-:W-:Y:S06]  /*8280*/  @!P0 BRA `(.L_x_205) ;  /* 0x0000000000308947 */ /* 0x000fec0003800000 */
[----:B------:R-:W1:Y:S02]  /*8290*/  LDC R5, c[0x0][0x8dc] ;  /* 0x00023700ff057b82 */ /* 0x000e640000000800 */
[----:B-1----:R-:W-:-:S04]  /*82a0*/  IADD3 R5, P0, R16, R5, RZ ;  /* 0x0000000510057210 */ /* 0x002fc80007f1e0ff */
[----:B------:R-:W-:-:S05]  /*82b0*/  IADD3.X R23, RZ, R17, RZ, P0, !PT ;  /* 0x00000011ff177210 */ /* 0x000fca00007fe4ff */
[----:B------:R-:W-:-:S04]  /*82c0*/  IMAD.WIDE.U32 R6, R23, R14, RZ ;  /* 0x0000000e17067225 */ /* 0x000fc800078e00ff */
[----:B------:R-:W-:-:S04]  /*82d0*/  IMAD.WIDE.U32 R6, P0, R5, R15, R6 ;  /* 0x0000000f05067225 */ /* 0x000fc80007800006 */
[----:B------:R-:W-:-:S04]  /*82e0*/  IMAD.WIDE.U32 R4, R5, R14, RZ ;  /* 0x0000000e05047225 */ /* 0x000fc800078e00ff */
[----:B------:R-:W-:Y:S01]  /*82f0*/  IMAD.MOV.U32 R4, RZ, RZ, R7 ;  /* 0x000000ffff047224 */ /* 0x000fe200078e0007 */
[----:B------:R-:W-:Y:S01]  /*8300*/  IADD3 RZ, P1, R5, R6, RZ ;  /* 0x0000000605ff7210 */ /* 0x000fe20007f3e0ff */
[----:B------:R-:W-:-:S04]  /*8310*/  IMAD.X R5, RZ, RZ, RZ, P0 ;  /* 0x000000ffff057224 */ /* 0x000fc800000e06ff */
[----:B------:R-:W-:-:S04]  /*8320*/  IMAD.WIDE.U32.X R4, R23, R15, R4, P1 ;  /* 0x0000000f17047225 */ /* 0x000fc800008e0404 */
[----:B------:R-:W-:Y:S01]  /*8330*/  IMAD.MOV.U32 R22, RZ, RZ, R5 ;  /* 0x000000ffff167224 */ /* 0x000fe200078e0005 */
[----:B------:R-:W-:-:S07]  /*8340*/  MOV R6, R4 ;  /* 0x0000000400067202 */ /* 0x000fce0000000f00 */
.L_x_205:
[----:B------:R-:W-:Y:S01]  /*8350*/  ULDC UR5, c[0x0][0x154] ;  /* 0x0000550000057ab9 */ /* 0x000fe20000000800 */
[----:B------:R-:W1:Y:S01]  /*8360*/  LDC R7, c[0x0][0x148] ;  /* 0x00005200ff077b82 */ /* 0x000e620000000800 */
[----:B------:R-:W-:Y:S01]  /*8370*/  FMUL R14, R18, UR5 ;  /* 0x00000005120e7c20 */ /* 0x000fe20008400000 */
[----:B------:R-:W-:Y:S02]  /*8380*/  ISETP.NE.AND P2, PT, R2, 0x1, PT ;  /* 0x000000010200780c */ /* 0x000fe40003f45270 */
[-CC-:B------:R-:W-:Y:S02]  /*8390*/  SHF.R.U64 R18, R6, R21.reuse, R22.reuse ;  /* 0x0000001506127219 */ /* 0x180fe40000001216 */
[----:B------:R-:W-:Y:S01]  /*83a0*/  SHF.R.U32.HI R21, RZ, R21, R22 ;  /* 0x00000015ff157219 */ /* 0x000fe20000011616 */
[----:B------:R-:W2:Y:S01]  /*83b0*/  F2I.U32.TRUNC.NTZ R14, R14 ;  /* 0x0000000e000e7305 */ /* 0x000ea2000020f000 */
[----:B------:R-:W3:Y:S01]  /*83c0*/  LDC.64 R4, c[0x0][0x8c8] ;  /* 0x00023200ff047b82 */ /* 0x000ee20000000a00 */
[----:B------:R-:W-:-:S05]  /*83d0*/  IADD3 R23, P0, RZ, -R18, RZ ;  /* 0x80000012ff177210 */ /* 0x000fca0007f1e0ff */
[----:B------:R-:W-:Y:S02]  /*83e0*/  IMAD.X R21, RZ, RZ, ~R21, P0 ;  /* 0x000000ffff157224 */ /* 0x000fe400000e0e15 */
[----:B------:R-:W4:Y:S01]  /*83f0*/  LDC R22, c[0x0][0x8c0] ;  /* 0x00023000ff167b82 */ /* 0x000f220000000800 */
[----:B--2---:R-:W-:-:S07]  /*8400*/  IADD3 R15, -R14, RZ, RZ ;  /* 0x000000ff0e0f7210 */ /* 0x004fce0007ffe1ff */
[----:B------:R-:W2:Y:S01]  /*8410*/  LDC R27, c[0x0][0x900] ;  /* 0x00024000ff1b7b82 */ /* 0x000ea20000000800 */
[----:B-1----:R-:W-:-:S07]  /*8420*/  @P2 IMAD R13, R7, R15, R20 ;  /* 0x0000000f070d2224 */ /* 0x002fce00078e0214 */
[----:B------:R-:W1:Y:S01]  /*8430*/  LDC.64 R14, c[0x0][0x8e8] ;  /* 0x00023a00ff0e7b82 */ /* 0x000e620000000a00 */
[----:B---3--:R-:W-:-:S04]  /*8440*/  IMAD R6, R21, R4, RZ ;  /* 0x0000000415067224 */ /* 0x008fc800078e02ff */
[C---:B------:R-:W-:Y:S02]  /*8450*/  IMAD R7, R23.reuse, R5, R6 ;  /* 0x0000000517077224 */ /* 0x040fe400078e0206 */
[----:B------:R-:W-:Y:S01]  /*8460*/  IMAD.WIDE.U32 R4, R23, R4, R16 ;  /* 0x0000000417047225 */ /* 0x000fe200078e0010 */
[----:B------:R-:W3:Y:S03]  /*8470*/  LDC R6, c[0x0][0x8b0] ;  /* 0x00022c00ff067b82 */ /* 0x000ee60000000800 */
[----:B------:R-:W-:-:S05]  /*8480*/  IMAD.IADD R5, R5, 0x1, R7 ;  /* 0x0000000105057824 */ /* 0x000fca00078e0207 */
[-CC-:B----4-:R-:W-:Y:S01]  /*8490*/  SHF.R.U64 R26, R4, R22.reuse, R5.reuse ;  /* 0x00000016041a7219 */ /* 0x190fe20000001205 */
[----:B------:R-:W4:Y:S01]  /*84a0*/  LDC R25, c[0x0][0x8f0] ;  /* 0x00023c00ff197b82 */ /* 0x000f220000000800 */
[----:B------:R-:W-:Y:S02]  /*84b0*/  SHF.R.U32.HI R5, RZ, R22, R5 ;  /* 0x00000016ff057219 */ /* 0x000fe40000011605 */
[----:B-1----:R-:W-:-:S05]  /*84c0*/  ISETP.NE.U32.AND P0, PT, R14, RZ, PT ;  /* 0x000000ff0e00720c */ /* 0x002fca0003f05070 */
[----:B------:R-:W1:Y:S01]  /*84d0*/  LDC R24, c[0x0][0x8e0] ;  /* 0x00023800ff187b82 */ /* 0x000e620000000800 */
[----:B------:R-:W-:Y:S02]  /*84e0*/  ISETP.NE.AND.EX P0, PT, R15, RZ, PT, P0 ;  /* 0x000000ff0f00720c */ /* 0x000fe40003f05300 */
[----:B---3--:R-:W-:-:S05]  /*84f0*/  SHF.R.U64 R23, R26, R6, R5 ;  /* 0x000000061a177219 */ /* 0x008fca0000001205 */
[----:B------:R-:W3:Y:S01]  /*8500*/  LDC R22, c[0x0][0x8b8] ;  /* 0x00022e00ff167b82 */ /* 0x000ee20000000800 */
[----:B------:R-:W-:-:S04]  /*8510*/  SHF.R.U32.HI R4, RZ, R6, R5 ;  /* 0x00000006ff047219 */ /* 0x000fc80000011605 */
[-CC-:B--2---:R-:W-:Y:S02]  /*8520*/  SHF.R.U64 R21, R23, R27.reuse, R4.reuse ;  /* 0x0000001b17157219 */ /* 0x184fe40000001204 */
[----:B------:R-:W-:Y:S01]  /*8530*/  SHF.R.U32.HI R27, RZ, R27, R4 ;  /* 0x0000001bff1b7219 */ /* 0x000fe20000011604 */
[----:B------:R-:W2:Y:S02]  /*8540*/  LDC R20, c[0x0][0x8a8] ;  /* 0x00022a00ff147b82 */ /* 0x000ea40000000800 */
[----:B------:R-:W-:Y:S01]  /*8550*/  IMAD.MOV.U32 R4, RZ, RZ, R21 ;  /* 0x000000ffff047224 */ /* 0x000fe200078e0015 */
[----:B------:R-:W-:Y:S01]  /*8560*/  MOV R5, R27 ;  /* 0x0000001b00057202 */ /* 0x000fe20000000f00 */
[----:B----4-:R-:W-:Y:S06]  /*8570*/  @!P0 BRA `(.L_x_206) ;  /* 0x0000000000288947 */ /* 0x010fec0003800000 */
[----:B------:R-:W4:Y:S02]  /*8580*/  LDC R4, c[0x0][0x8f4] ;  /* 0x00023d00ff047b82 */ /* 0x000f240000000800 */
[----:B----4-:R-:W-:-:S05]  /*8590*/  IADD3 R5, P0, R21, R4, RZ ;  /* 0x0000000415057210 */ /* 0x010fca0007f1e0ff */
[----:B------:R-:W-:-:S04]  /*85a0*/  IMAD.X R27, RZ, RZ, R27, P0 ;  /* 0x000000ffff1b7224 */ /* 0x000fc800000e061b */
[----:B------:R-:W-:-:S04]  /*85b0*/  IMAD.WIDE.U32 R6, R27, R14, RZ ;  /* 0x0000000e1b067225 */ /* 0x000fc800078e00ff */
[----:B------:R-:W-:-:S04]  /*85c0*/  IMAD.WIDE.U32 R6, P0, R5, R15, R6 ;  /* 0x0000000f05067225 */ /* 0x000fc80007800006 */
[----:B------:R-:W-:Y:S01]  /*85d0*/  IMAD.WIDE.U32 R4, R5, R14, RZ ;  /* 0x0000000e05047225 */ /* 0x000fe200078e00ff */
[----:B------:R-:W-:-:S04]  /*85e0*/  MOV R4, R7 ;  /* 0x0000000700047202 */ /* 0x000fc80000000f00 */
[----:B------:R-:W-:Y:S01]  /*85f0*/  IADD3 RZ, P1, R5, R6, RZ ;  /* 0x0000000605ff7210 */ /* 0x000fe20007f3e0ff */
[----:B------:R-:W-:-:S04]  /*8600*/  IMAD.X R5, RZ, RZ, RZ, P0 ;  /* 0x000000ffff057224 */ /* 0x000fc800000e06ff */
[----:B------:R-:W-:-:S08]  /*8610*/  IMAD.WIDE.U32.X R4, R27, R15, R4, P1 ;  /* 0x0000000f1b047225 */ /* 0x000fd000008e0404 */
.L_x_206:
[----:B------:R-:W-:Y:S02]  /*8620*/  SHF.R.U64 R25, R4, R25, R5 ;  /* 0x0000001904197219 */ /* 0x000fe40000001205 */
[----:B------:R-:W-:Y:S02]  /*8630*/  LOP3.LUT R4, R23, R12, RZ, 0xc0, !PT ;  /* 0x0000000c17047212 */ /* 0x000fe400078ec0ff */
[----:B------:R-:W-:Y:S01]  /*8640*/  LOP3.LUT R6, R26, R11, RZ, 0xc0, !PT ;  /* 0x0000000b1a067212 */ /* 0x000fe200078ec0ff */
[----:B------:R-:W-:Y:S02]  /*8650*/  IMAD.MOV R5, RZ, RZ, -R25 ;  /* 0x000000ffff057224 */ /* 0x000fe400078e0a19 */
[----:B------:R-:W-:Y:S02]  /*8660*/  IMAD R4, R9, R25, R4 ;  /* 0x0000001909047224 */ /* 0x000fe400078e0204 */
[----:B-1----:R-:W-:Y:S02]  /*8670*/  IMAD R21, R5, R24, R21 ;  /* 0x0000001805157224 */ /* 0x002fe400078e0215 */
[----:B---3--:R-:W-:-:S02]  /*8680*/  IMAD R13, R4, R22, R13 ;  /* 0x00000016040d7224 */ /* 0x008fc400078e020d */
[----:B--2---:R-:W-:Y:S02]  /*8690*/  IMAD R6, R21, R20, R6 ;  /* 0x0000001415067224 */ /* 0x004fe400078e0206 */
[----:B------:R-:W-:-:S03]  /*86a0*/  IMAD.MOV.U32 R4, RZ, RZ, 0x1 ;  /* 0x00000001ff047424 */ /* 0x000fc600078e00ff */
[----:B------:R-:W-:Y:S02]  /*86b0*/  SEL R20, R6, R13, !P2 ;  /* 0x0000000d06147207 */ /* 0x000fe40005000000 */
[----:B------:R-:W-:Y:S02]  /*86c0*/  SEL R21, R13, R6, !P2 ;  /* 0x000000060d157207 */ /* 0x000fe40005000000 */
[----:B------:R-:W-:-:S07]  /*86d0*/  MOV R13, R18 ;  /* 0x00000012000d7202 */ /* 0x000fce0000000f00 */
.L_x_204:
[----:B------:R-:W-:-:S13]  /*86e0*/  LOP3.LUT P0, RZ, R4, 0xff, RZ, 0xc0, !PT ;  /* 0x000000ff04ff7812 */ /* 0x000fda000780c0ff */
[----:B------:R-:W-:Y:S05]  /*86f0*/  @P0 BRA `(.L_x_207) ;  /* 0xfffffff000f00947 */ /* 0x000fea000383ffff */
.L_x_187:
[----:B------:R-:W-:-:S13]  /*8700*/  ELECT P0, URZ, PT ;  /* 0x00000000003f782f */ /* 0x000fda0003800000 */
[----:B------:R-:W-:Y:S05]  /*8710*/  @!P0 BRA `(.L_x_15) ;  /* 0x0000001400148947 */ /* 0x000fea0003800000 */
[----:B------:R-:W-:-:S04]  /*8720*/  LOP3.LUT R19, R19, 0x2, RZ, 0xfc, !PT ;  /* 0x0000000213137812 */ /* 0x000fc800078efcff */
[----:B------:R-:W-:-:S13]  /*8730*/  ISETP.NE.AND P1, PT, R19, 0x3, PT ;  /* 0x000000031300780c */ /* 0x000fda0003f25270 */
[----:B------:R-:W-:Y:S05]  /*8740*/  @!P1 BRA `(.L_x_208) ;  /* 0x0000000000049947 */ /* 0x000fea0003800000 */
[----:B------:R-:W-:Y:S01]  /*8750*/  BPT.TRAP 0x1 ;  /* 0x000000040000795c */ /* 0x000fe20000300000 */
.L_x_208:
[----:B------:R-:W-:Y:S01]  /*8760*/  IMAD.U32 R7, RZ, RZ, UR41 ;  /* 0x00000029ff077e24 */ /* 0x000fe2000f8e00ff */
[----:B------:R-:W-:Y:S01]  /*8770*/  MOV R0, 0x400 ;  /* 0x0000040000007802 */ /* 0x000fe20000000f00 */
[----:B------:R-:W-:-:S03]  /*8780*/  IMAD.U32 R2, RZ, RZ, UR4 ;  /* 0x00000004ff027e24 */ /* 0x000fc6000f8e00ff */
[----:B------:R-:W-:Y:S02]  /*8790*/  LEA R7, R7, R0, 0x18 ;  /* 0x0000000007077211 */ /* 0x000fe400078ec0ff */
[----:B------:R-:W-:Y:S02]  /*87a0*/  SHF.L.U32 R0, R8, 0x1f, RZ ;  /* 0x0000001f08007819 */ /* 0x000fe400000006ff */
[----:B-1---5:R-:W-:-:S04]  /*87b0*/  LEA R3, R2, R7, 0x3 ;  /* 0x0000000702037211 */ /* 0x022fc800078e18ff */
[----:B------:R-:W1:Y:S02]  /*87c0*/  SYNCS.PHASECHK.TRANS64.TRYWAIT P0, [R3+URZ+0x98], R0 ;  /* 0x00009800030075a7 */ /* 0x000e64000800017f */
[----:B-1----:R-:W-:Y:S05]  /*87d0*/  @!P0 BRA `(.L_x_209) ;  /* 0x0000001400888947 */ /* 0x002fea0003800000 */
.L_x_240:
[----:B------:R-:W-:Y:S05]  /*87e0*/  @!P1 BRA `(.L_x_210) ;  /* 0x0000000000049947 */ /* 0x000fea0003800000 */
[----:B------:R-:W-:Y:S01]  /*87f0*/  BPT.TRAP 0x1 ;  /* 0x000000040000795c */ /* 0x000fe20000300000 */
.L_x_210:
[----:B------:R-:W-:-:S04]  /*8800*/  UIADD3 UR5, UR4, 0x1, URZ ;  /* 0x0000000104057890 */ /* 0x000fc8000fffe03f */
[----:B------:R-:W-:Y:S02]  /*8810*/  UISETP.NE.AND UP0, UPT, UR5, 0x3, UPT ;  /* 0x000000030500788c */ /* 0x000fe4000bf05270 */
[----:B------:R-:W-:Y:S02]  /*8820*/  IMAD.U32 R2, RZ, RZ, UR5 ;  /* 0x00000005ff027e24 */ /* 0x000fe4000f8e00ff */
[----:B------:R-:W-:Y:S02]  /*8830*/  USEL UR5, URZ, 0x1, UP0 ;  /* 0x000000013f057887 */ /* 0x000fe40008000000 */
[----:B------:R-:W-:-:S04]  /*8840*/  PLOP3.LUT P0, PT, PT, PT, UP0, 0x80, 0x0 ;  /* 0x000000000000781c */ /* 0x000fc80003f0f008 */
[----:B------:R-:W-:Y:S02]  /*8850*/  SEL R2, R2, RZ, P0 ;  /* 0x000000ff02027207 */ /* 0x000fe40000000000 */
[----:B-1----:R-:W-:-:S03]  /*8860*/  LOP3.LUT R3, R8, UR5, RZ, 0x3c, !PT ;  /* 0x0000000508037c12 */ /* 0x002fc6000f8e3cff */
[----:B--2---:R-:W-:Y:S01]  /*8870*/  IMAD R5, R2, 0x8, R7 ;  /* 0x0000000802057824 */ /* 0x004fe200078e0207 */
[----:B------:R-:W-:-:S04]  /*8880*/  SHF.L.U32 R0, R3, 0x1f, RZ ;  /* 0x0000001f03007819 */ /* 0x000fc800000006ff */
[----:B------:R-:W1:Y:S02]  /*8890*/  SYNCS.PHASECHK.TRANS64.TRYWAIT P0, [R5+URZ+0x98], R0 ;  /* 0x00009800050075a7 */ /* 0x000e64000800017f */
[----:B-1----:R-:W-:Y:S05]  /*88a0*/  @!P0 BRA `(.L_x_211) ;  /* 0x0000001400688947 */ /* 0x002fea0003800000 */
.L_x_241:
[----:B------:R-:W-:Y:S05]  /*88b0*/  @!P1 BRA `(.L_x_212) ;  /* 0x0000000000049947 */ /* 0x000fea0003800000 */
[----:B------:R-:W-:Y:S01]  /*88c0*/  BPT.TRAP 0x1 ;  /* 0x000000040000795c */ /* 0x000fe20000300000 */
.L_x_212:
[----:B-1----:R-:W-:-:S04]  /*88d0*/  IADD3 R0, R2, 0x1, RZ ;  /* 0x0000000102007810 */ /* 0x002fc80007ffe0ff */
[----:B------:R-:W-:-:S04]  /*88e0*/  ISETP.NE.AND P0, PT, R0, 0x3, PT ;  /* 0x000000030000780c */ /* 0x000fc80003f05270 */
[----:B------:R-:W-:Y:S02]  /*88f0*/  SEL R2, RZ, 0x1, P0 ;  /* 0x00000001ff027807 */ /* 0x000fe40000000000 */
[----:B------:R-:W-:Y:S02]  /*8900*/  SEL R0, R0, RZ, P0 ;  /* 0x000000ff00007207 */ /* 0x000fe40000000000 */
[----:B------:R-:W-:-:S03]  /*8910*/  LOP3.LUT R2, R3, R2, RZ, 0x3c, !PT ;  /* 0x0000000203027212 */ /* 0x000fc600078e3cff */
[----:B------:R-:W-:Y:S01]  /*8920*/  IMAD R3, R0, 0x8, R7 ;  /* 0x0000000800037824 */ /* 0x000fe200078e0207 */
[----:B------:R-:W-:-:S07]  /*8930*/  SHF.L.U32 R0, R2, 0x1f, RZ ;  /* 0x0000001f02007819 */ /* 0x000fce00000006ff */
.L_x_213:
[----:B-1----:R1:W2:Y:S02]  /*8940*/  SYNCS.PHASECHK.TRANS64.TRYWAIT P0, [R3+URZ+0x98], R0 ;  /* 0x00009800030075a7 */ /* 0x0022a4000800017f */
[----:B--2---:R-:W-:Y:S05]  /*8950*/  @!P0 NANOSLEEP.SYNCS 0x989680 ;  /* 0x009896800000895d */ /* 0x004fea0003900000 */
[----:B------:R-:W2:Y:S02]  /*8960*/  @!P0 SYNCS.PHASECHK.TRANS64 P0, [R3+URZ+0x98], R0 ;  /* 0x00009800030085a7 */ /* 0x000ea4000800007f */
[----:B--2---:R-:W-:Y:S05]  /*8970*/  @P0 BRA `(.L_x_15) ;  /* 0x00000010007c0947 */ /* 0x004fea0003800000 */
[----:B------:R-:W-:Y:S05]  /*8980*/  BRA `(.L_x_213) ;  /* 0xfffffffc00ec7947 */ /* 0x000fea000383ffff */
.L_x_182:
[----:B------:R-:W-:Y:S01]  /*8990*/  LOP3.LUT P0, RZ, R8, 0xff, RZ, 0xc0, !PT ;  /* 0x000000ff08ff7812 */ /* 0x000fe2000780c0ff */
[----:B------:R-:W-:Y:S01]  /*89a0*/  IMAD.MOV.U32 R10, RZ, RZ, 0x1 ;  /* 0x00000001ff0a7424 */ /* 0x000fe200078e00ff */
[----:B------:R-:W-:-:S11]  /*89b0*/  MOV R9, RZ ;  /* 0x000000ff00097202 */ /* 0x000fd60000000f00 */
[----:B------:R-:W-:Y:S05]  /*89c0*/  @!P0 BRA `(.L_x_214) ;  /* 0x0000000c00248947 */ /* 0x000fea0003800000 */
[----:B------:R-:W2:Y:S01]  /*89d0*/  LDC R0, c[0x0][0x28c] ;  /* 0x0000a300ff007b82 */ /* 0x000ea20000000800 */
[----:B------:R-:W-:Y:S01]  /*89e0*/  ULDC UR7, c[0x0][0x900] ;  /* 0x0002400000077ab9 */ /* 0x000fe20000000800 */
[----:B------:R-:W-:Y:S01]  /*89f0*/  UMOV UR8, 0xffffffff ;  /* 0xffffffff00087882 */ /* 0x000fe20000000000 */
[----:B------:R-:W-:Y:S01]  /*8a00*/  BSSY B0, `(.L_x_214) ;  /* 0x00000c5000007945 */ /* 0x000fe20003800000 */
[----:B-1----:R-:W-:Y:S01]  /*8a10*/  USHF.L.U32 UR4, UR41, 0x5, URZ ;  /* 0x0000000529047899 */ /* 0x002fe2000800063f */
[----:B------:R-:W-:Y:S01]  /*8a20*/  LOP3.LUT R11, R22, 0x2, RZ, 0xfc, !PT ;  /* 0x00000002160b7812 */ /* 0x000fe200078efcff */
[----:B------:R-:W-:Y:S01]  /*8a30*/  USHF.L.U32 UR5, UR41, 0xb, URZ ;  /* 0x0000000b29057899 */ /* 0x000fe2000800063f */
[----:B------:R-:W-:Y:S01]  /*8a40*/  MOV R10, 0x1 ;  /* 0x00000001000a7802 */ /* 0x000fe20000000f00 */
[----:B------:R-:W-:Y:S01]  /*8a50*/  USHF.L.U32 UR8, UR8, UR7, URZ ;  /* 0x0000000708087299 */ /* 0x000fe2000800063f */
[----:B------:R-:W-:Y:S01]  /*8a60*/  IMAD.MOV.U32 R9, RZ, RZ, RZ ;  /* 0x000000ffff097224 */ /* 0x000fe200078e00ff */
[----:B------:R-:W-:Y:S01]  /*8a70*/  ULDC UR6, c[0x0][0x8a8] ;  /* 0x00022a0000067ab9 */ /* 0x000fe20000000800 */
[----:B------:R-:W-:Y:S01]  /*8a80*/  UMOV UR9, 0x1 ;  /* 0x0000000100097882 */ /* 0x000fe20000000000 */
[----:B------:R-:W-:-:S02]  /*8a90*/  ULOP3.LUT UR4, UR4, 0x20, URZ, 0xc0, !UPT ;  /* 0x0000002004047892 */ /* 0x000fc4000f8ec03f */
[----:B------:R-:W-:Y:S02]  /*8aa0*/  ULOP3.LUT UR5, UR5, 0x800, URZ, 0xc0, !UPT ;  /* 0x0000080005057892 */ /* 0x000fe4000f8ec03f */
[----:B------:R-:W-:Y:S02]  /*8ab0*/  UIADD3 UR17, UR6, -0x1, URZ ;  /* 0xffffffff06117890 */ /* 0x000fe4000fffe03f */
[----:B------:R-:W-:Y:S02]  /*8ac0*/  USHF.L.U32 UR19, UR9, UR7, URZ ;  /* 0x0000000709137299 */ /* 0x000fe4000800063f */
[----:B------:R-:W-:Y:S01]  /*8ad0*/  ULOP3.LUT UR18, URZ, UR8, URZ, 0x33, !UPT ;  /* 0x000000083f127292 */ /* 0x000fe2000f8e333f */
[----:B------:R-:W-:Y:S01]  /*8ae0*/  ULDC.64 UR22, c[0x0][0x198] ;  /* 0x0000660000167ab9 */ /* 0x000fe20000000a00 */
[----:B--2---:R-:W-:-:S05]  /*8af0*/  VIADD R0, R0, 0x3f ;  /* 0x0000003f00007836 */ /* 0x004fca0000000000 */
[----:B------:R-:W-:-:S04]  /*8b00*/  SHF.R.S32.HI R3, RZ, 0x1f, R0 ;  /* 0x0000001fff037819 */ /* 0x000fc80000011400 */
[----:B------:R-:W-:Y:S01]  /*8b10*/  LEA.HI R3, R3, R0, RZ, 0x6 ;  /* 0x0000000003037211 */ /* 0x000fe200078f30ff */
[----:B------:R-:W-:-:S03]  /*8b20*/  IMAD.MOV.U32 R0, RZ, RZ, 0x1 ;  /* 0x00000001ff007424 */ /* 0x000fc600078e00ff */
[--C-:B------:R-:W-:Y:S02]  /*8b30*/  SHF.R.S32.HI R8, RZ, 0x6, R3.reuse ;  /* 0x00000006ff087819 */ /* 0x100fe40000011403 */
[----:B------:R-:W-:-:S03]  /*8b40*/  PRMT R3, R0, 0x7610, R3 ;  /* 0x0000761000037816 */ /* 0x000fc60000000003 */
[----:B------:R-:W-:-:S07]  /*8b50*/  VIADD R0, R8, 0x1 ;  /* 0x0000000108007836 */ /* 0x000fce0000000000 */
.L_x_225:
[----:B------:R-:W-:-:S03]  /*8b60*/  UMOV UR6, 0xffffffff ;  /* 0xffffffff00067882 */ /* 0x000fc60000000000 */
[----:B------:R-:W-:Y:S05]  /*8b70*/  BRA.DIV UR6, `(.L_x_215) ;  /* 0x0000001206c87947 */ /* 0x000fea000b800000 */
[----:B------:R-:W-:-:S13]  /*8b80*/  ELECT P6, URZ, PT ;  /* 0x00000000003f782f */ /* 0x000fda00038c0000 */
.L_x_244:
[----:B------:R-:W1:Y:S01]  /*8b90*/  LDC R4, c[0x0][0x28c] ;  /* 0x0000a300ff047b82 */ /* 0x000e620000000800 */
[----:B------:R-:W-:Y:S01]  /*8ba0*/  BSSY B1, `(.L_x_216) ;  /* 0x0000038000017945 */ /* 0x000fe20003800000 */
[----:B-1----:R-:W-:-:S13]  /*8bb0*/  ISETP.LT.OR P6, PT, R4, 0x1, !P6 ;  /* 0x000000010400780c */ /* 0x002fda00077c1670 */
[----:B------:R-:W-:Y:S05]  /*8bc0*/  @P6 BRA `(.L_x_217) ;  /* 0x0000000000d46947 */ /* 0x000fea0003800000 */
[----:B------:R-:W-:Y:S01]  /*8bd0*/  LEA R20, R20, UR4, 0x6 ;  /* 0x0000000414147c11 */ /* 0x000fe2000f8e30ff */
[----:B------:R-:W-:Y:S01]  /*8be0*/  IMAD.MOV.U32 R19, RZ, RZ, RZ ;  /* 0x000000ffff137224 */ /* 0x000fe200078e00ff */
[----:B------:R-:W-:Y:S01]  /*8bf0*/  SHF.L.U32 R21, R21, 0x7, RZ ;  /* 0x0000000715157819 */ /* 0x000fe200000006ff */
[----:B------:R-:W-:Y:S01]  /*8c00*/  IMAD.MOV.U32 R4, RZ, RZ, R0 ;  /* 0x000000ffff047224 */ /* 0x000fe200078e0000 */
[----:B------:R-:W-:Y:S01]  /*8c10*/  MOV R5, R10 ;  /* 0x0000000a00057202 */ /* 0x000fe20000000f00 */
[----:B------:R-:W-:-:S07]  /*8c20*/  IMAD.MOV.U32 R6, RZ, RZ, R9 ;  /* 0x000000ffff067224 */ /* 0x000fce00078e0009 */
.L_x_220:
[----:B------:R-:W1:Y:S01]  /*8c30*/  S2R R12, SR_CgaCtaId ;  /* 0x00000000000c7919 */ /* 0x000e620000008800 */
[----:B------:R-:W-:Y:S02]  /*8c40*/  MOV R7, 0x400 ;  /* 0x0000040000077802 */ /* 0x000fe40000000f00 */
[----:B------:R-:W-:Y:S02]  /*8c50*/  LOP3.LUT P1, RZ, R18, 0x7f, RZ, 0xc0, !PT ;  /* 0x0000007f12ff7812 */ /* 0x000fe4000782c0ff */
[----:B-1----:R-:W-:Y:S02]  /*8c60*/  LEA R15, R12, R7, 0x18 ;  /* 0x000000070c0f7211 */ /* 0x002fe400078ec0ff */
[----:B------:R-:W-:-:S09]  /*8c70*/  SHF.L.U32 R7, R5, 0x1f, RZ ;  /* 0x0000001f05077819 */ /* 0x000fd200000006ff */
[----:B------:R-:W1:Y:S01]  /*8c80*/  @!P1 LDC R12, c[0x0][0x500] ;  /* 0x00014000ff0c9b82 */ /* 0x000e620000000800 */
[----:B------:R-:W-:-:S04]  /*8c90*/  IMAD R14, R6, 0x8, R15 ;  /* 0x00000008060e7824 */ /* 0x000fc800078e020f */
[----:B------:R-:W2:Y:S02]  /*8ca0*/  SYNCS.PHASECHK.TRANS64.TRYWAIT P0, [R14+URZ+0x40], R7 ;  /* 0x000040070e0075a7 */ /* 0x000ea4000800017f */
[----:B--2---:R-:W-:Y:S05]  /*8cb0*/  @!P0 BRA `(.L_x_218) ;  /* 0x0000001000988947 */ /* 0x004fea0003800000 */
.L_x_245:
[----:B--2---:R-:W-:Y:S01]  /*8cc0*/  PRMT R7, R11, 0x9910, RZ ;  /* 0x000099100b077816 */ /* 0x004fe200000000ff */
[----:B-1----:R1:W-:Y:S03]  /*8cd0*/  @!P1 SYNCS.ARRIVE.TRANS64 RZ, [R14+URZ], R12 ;  /* 0x0000000c0eff99a7 */ /* 0x0023e6000800003f */
[----:B------:R-:W-:-:S13]  /*8ce0*/  ISETP.NE.AND P0, PT, R7, 0x2, PT ;  /* 0x000000020700780c */ /* 0x000fda0003f05270 */
[----:B-1----:R-:W-:Y:S05]  /*8cf0*/  @P0 BRA `(.L_x_219) ;  /* 0x0000000000040947 */ /* 0x002fea0003800000 */
[----:B------:R-:W-:Y:S01]  /*8d00*/  BPT.TRAP 0x1 ;  /* 0x000000040000795c */ /* 0x000fe20000300000 */
.L_x_219:
[C---:B------:R-:W-:Y:S01]  /*8d10*/  LEA R7, R6.reuse, UR5, 0xc ;  /* 0x0000000506077c11 */ /* 0x040fe2000f8e60ff */
[----:B------:R-:W-:Y:S01]  /*8d20*/  UIADD3 UR6, UP0, UR22, 0xf0, URZ ;  /* 0x000000f016067890 */ /* 0x000fe2000ff1e03f */
[----:B------:R-:W-:Y:S01]  /*8d30*/  LEA R12, R6, R15, 0xe ;  /* 0x0000000f060c7211 */ /* 0x000fe200078e70ff */
[----:B------:R-:W-:Y:S01]  /*8d40*/  UIADD3 UR24, UP1, UR22, 0x1f0, URZ ;  /* 0x000001f016187890 */ /* 0x000fe2000ff3e03f */
[----:B------:R-:W-:Y:S01]  /*8d50*/  R2UR UR9, R14 ;  /* 0x000000000e0972ca */ /* 0x000fe200000e0000 */
[----:B------:R-:W-:Y:S01]  /*8d60*/  IMAD R7, R7, 0x2, R15 ;  /* 0x0000000207077824 */ /* 0x000fe200078e020f */
[----:B------:R-:W-:Y:S01]  /*8d70*/  R2UR UR7, R12 ;  /* 0x000000000c0772ca */ /* 0x000fe200000e0000 */
[----:B------:R-:W-:Y:S01]  /*8d80*/  VIADD R6, R6, 0x1 ;  /* 0x0000000106067836 */ /* 0x000fe20000000000 */
[----:B------:R-:W-:Y:S01]  /*8d90*/  R2UR UR11, R21 ;  /* 0x00000000150b72ca */ /* 0x000fe200000e0000 */
[----:B------:R-:W-:Y:S01]  /*8da0*/  UIADD3.X UR25, URZ, UR23, URZ, UP1, !UPT ;  /* 0x000000173f197290 */ /* 0x000fe20008ffe43f */
[----:B------:R-:W-:Y:S01]  /*8db0*/  R2UR UR8, R7 ;  /* 0x00000000070872ca */ /* 0x000fe200000e0000 */
[----:B------:R-:W-:Y:S01]  /*8dc0*/  UMOV UR14, 0x0 ;  /* 0x00000000000e7882 */ /* 0x000fe20000000000 */
[----:B------:R-:W-:Y:S01]  /*8dd0*/  R2UR UR10, R19 ;  /* 0x00000000130a72ca */ /* 0x000fe200000e0000 */
[----:B------:R-:W-:Y:S01]  /*8de0*/  UMOV UR15, 0x10000000 ;  /* 0x10000000000f7882 */ /* 0x000fe20000000000 */
[----:B------:R-:W-:Y:S01]  /*8df0*/  R2UR UR12, R13 ;  /* 0x000000000d0c72ca */ /* 0x000fe200000e0000 */
[----:B------:R-:W-:Y:S01]  /*8e00*/  UMOV UR21, 0x30000 ;  /* 0x0003000000157882 */ /* 0x000fe20000000000 */
[----:B------:R-:W-:Y:S01]  /*8e10*/  IADD3 R4, R4, -0x1, RZ ;  /* 0xffffffff04047810 */ /* 0x000fe20007ffe0ff */
[----:B------:R-:W-:Y:S01]  /*8e20*/  VIADD R19, R19, 0x40 ;  /* 0x0000004013137836 */ /* 0x000fe20000000000 */
[----:B------:R-:W-:Y:S01]  /*8e30*/  R2UR UR20, R20 ;  /* 0x00000000141472ca */ /* 0x000fe200000e0000 */
[----:B------:R-:W-:Y:S01]  /*8e40*/  UIADD3 UR13, UR7, 0x6400, URZ ;  /* 0x00006400070d7890 */ /* 0x000fe2000fffe03f */
[----:B------:R-:W-:Y:S01]  /*8e50*/  ISETP.GT.AND P1, PT, R4, 0x1, PT ;  /* 0x000000010400780c */ /* 0x000fe20003f24270 */
[----:B------:R-:W-:Y:S01]  /*8e60*/  UIADD3.X UR7, URZ, UR23, URZ, UP0, !UPT ;  /* 0x000000173f077290 */ /* 0x000fe200087fe43f */
[----:B------:R-:W-:Y:S01]  /*8e70*/  ISETP.NE.AND P0, PT, R6, 0x8, PT ;  /* 0x000000080600780c */ /* 0x000fe20003f05270 */
[----:B------:R-:W-:-:S03]  /*8e80*/  UIADD3 UR16, UR8, 0x26400, URZ ;  /* 0x0002640008107890 */ /* 0x000fc6000fffe03f */
[----:B------:R-:W-:Y:S01]  /*8e90*/  UMOV UR8, UR13 ;  /* 0x0000000d00087c82 */ /* 0x000fe20008000000 */
[----:B------:R-:W-:Y:S02]  /*8ea0*/  SEL R12, RZ, 0x1, P0 ;  /* 0x00000001ff0c7807 */ /* 0x000fe40000000000 */
[----:B------:R-:W-:Y:S01]  /*8eb0*/  SEL R6, R6, RZ, P0 ;  /* 0x000000ff06067207 */ /* 0x000fe20000000000 */
[----:B------:R1:W-:Y:S01]  /*8ec0*/  UTMALDG.3D [UR8], [UR6], desc[UR14] ;  /* 0x00000e08060075b4 */ /* 0x0003e20008011000 */
[----:B------:R-:W-:Y:S01]  /*8ed0*/  LOP3.LUT R5, R5, R12, RZ, 0x3c, !PT ;  /* 0x0000000c05057212 */ /* 0x000fe200078e3cff */
[----:B-1----:R-:W-:Y:S01]  /*8ee0*/  UMOV UR8, UR16 ;  /* 0x0000001000087c82 */ /* 0x002fe20008000000 */
[----:B------:R-:W-:Y:S02]  /*8ef0*/  UMOV UR11, UR20 ;  /* 0x00000014000b7c82 */ /* 0x000fe40008000000 */
[----:B------:R1:W-:Y:S02]  /*8f00*/  UTMALDG.3D.MULTICAST [UR8], [UR24], UR21, desc[UR14] ;  /* 0x00000e08180073b4 */ /* 0x0003e40008011815 */
[----:B-1----:R-:W-:Y:S05]  /*8f10*/  @P1 BRA `(.L_x_220) ;  /* 0xfffffffc00441947 */ /* 0x002fea000383ffff */
.L_x_217:
[----:B------:R-:W-:Y:S05]  /*8f20*/  BSYNC B1 ;  /* 0x0000000000017941 */ /* 0x000fea0003800000 */
.L_x_216:
[----:B------:R-:W-:Y:S01]  /*8f30*/  LOP3.LUT P1, RZ, R3, 0xff, RZ, 0xc0, !PT ;  /* 0x000000ff03ff7812 */ /* 0x000fe2000782c0ff */
[----:B------:R-:W-:Y:S01]  /*8f40*/  IMAD.IADD R9, R8, 0x1, R9 ;  /* 0x0000000108097824 */ /* 0x000fe200078e0209 */
[----:B------:R-:W-:Y:S01]  /*8f50*/  IADD3 R16, P2, R16, UR36, RZ ;  /* 0x0000002410107c10 */ /* 0x000fe2000ff5e0ff */
[----:B------:R-:W-:Y:S01]  /*8f60*/  ULDC.64 UR6, c[0x0][0x8f8] ;  /* 0x00023e0000067ab9 */ /* 0x000fe20000000a00 */
[----:B------:R-:W-:Y:S01]  /*8f70*/  BSSY B1, `(.L_x_221) ;  /* 0x000006b000017945 */ /* 0x000fe20003800000 */
[----:B------:R-:W-:Y:S01]  /*8f80*/  MOV R21, 0xffffffff ;  /* 0xffffffff00157802 */ /* 0x000fe20000000f00 */
[----:B------:R-:W-:Y:S01]  /*8f90*/  IMAD.MOV.U32 R20, RZ, RZ, -0x1 ;  /* 0xffffffffff147424 */ /* 0x000fe200078e00ff */
[----:B------:R-:W-:Y:S01]  /*8fa0*/  SHF.R.U32.HI R3, RZ, 0x3, R9 ;  /* 0x00000003ff037819 */ /* 0x000fe20000011609 */
[----:B------:R-:W-:Y:S01]  /*8fb0*/  IMAD.MOV.U32 R13, RZ, RZ, -0x1 ;  /* 0xffffffffff0d7424 */ /* 0x000fe200078e00ff */
[----:B------:R-:W-:Y:S02]  /*8fc0*/  ISETP.GT.U32.AND P0, PT, R9, 0x7, PT ;  /* 0x000000070900780c */ /* 0x000fe40003f04070 */
[----:B------:R-:W-:-:S02]  /*8fd0*/  LOP3.LUT R3, R3, 0x1, RZ, 0xc0, !PT ;  /* 0x0000000103037812 */ /* 0x000fc400078ec0ff */
[----:B------:R-:W1:Y:S01]  /*8fe0*/  @P1 S2R R5, SR_CgaCtaId ;  /* 0x0000000000051919 */ /* 0x000e620000008800 */
[----:B------:R-:W-:Y:S02]  /*8ff0*/  @P1 MOV R4, 0x400 ;  /* 0x0000040000041802 */ /* 0x000fe40000000f00 */
[----:B------:R-:W-:Y:S02]  /*9000*/  ISETP.LT.U32.AND P0, PT, R8, 0x8, P0 ;  /* 0x000000080800780c */ /* 0x000fe40000701070 */
[----:B------:R-:W-:Y:S02]  /*9010*/  IADD3.X R17, R17, UR42, RZ, P2, !PT ;  /* 0x0000002a11117c10 */ /* 0x000fe400097fe4ff */
[----:B------:R-:W-:Y:S02]  /*9020*/  ISETP.GE.U32.AND P2, PT, R16, UR6, PT ;  /* 0x0000000610007c0c */ /* 0x000fe4000bf46070 */
[----:B------:R-:W-:Y:S02]  /*9030*/  LOP3.LUT R9, R9, 0x7, RZ, 0xc0, !PT ;  /* 0x0000000709097812 */ /* 0x000fe400078ec0ff */
[----:B-1----:R-:W-:-:S04]  /*9040*/  @P1 LEA R4, R5, R4, 0x18 ;  /* 0x0000000405041211 */ /* 0x002fc800078ec0ff */
[----:B------:R1:W-:Y:S01]  /*9050*/  @P1 SYNCS.ARRIVE.TRANS64.A1T0 RZ, [R4+URZ+0xb8], RZ ;  /* 0x0000b8ff04ff19a7 */ /* 0x0003e2000810003f */
[----:B------:R-:W-:Y:S02]  /*9060*/  ISETP.NE.U32.AND P1, PT, R3, 0x1, PT ;  /* 0x000000010300780c */ /* 0x000fe40003f25070 */
[----:B------:R-:W-:Y:S02]  /*9070*/  SEL R3, RZ, 0x1, !P0 ;  /* 0x00000001ff037807 */ /* 0x000fe40004000000 */
[----:B------:R-:W-:Y:S02]  /*9080*/  ISETP.GE.U32.AND.EX P0, PT, R17, UR7, PT, P2 ;  /* 0x0000000711007c0c */ /* 0x000fe4000bf06120 */
[----:B------:R-:W-:-:S04]  /*9090*/  ISETP.GT.U32.AND P1, PT, R8, 0x7, !P1 ;  /* 0x000000070800780c */ /* 0x000fc80004f24070 */
[----:B-1----:R-:W-:-:S04]  /*90a0*/  SEL R4, RZ, 0x1, !P1 ;  /* 0x00000001ff047807 */ /* 0x002fc80004800000 */
[--C-:B------:R-:W-:Y:S02]  /*90b0*/  LOP3.LUT R10, R4, R10, R3.reuse, 0x96, !PT ;  /* 0x0000000a040a7212 */ /* 0x100fe400078e9603 */
[----:B------:R-:W-:Y:S02]  /*90c0*/  PRMT R4, RZ, 0x7610, R4 ;  /* 0x00007610ff047816 */ /* 0x000fe40000000004 */
[----:B------:R-:W-:Y:S01]  /*90d0*/  PRMT R3, RZ, 0x7610, R3 ;  /* 0x00007610ff037816 */ /* 0x000fe20000000003 */
[----:B------:R-:W-:Y:S06]  /*90e0*/  @P0 BRA `(.L_x_222) ;  /* 0x00000004004c0947 */ /* 0x000fec0003800000 */
[----:B------:R-:W1:Y:S01]  /*90f0*/  S2R R14, SR_CTAID.X ;  /* 0x00000000000e7919 */ /* 0x000e620000002500 */
[----:B------:R-:W-:Y:S01]  /*9100*/  ULDC.64 UR6, c[0x0][0x8d0] ;  /* 0x0002340000067ab9 */ /* 0x000fe20000000a00 */
[----:B------:R-:W2:Y:S01]  /*9110*/  LDC R15, c[0x0][0x144] ;  /* 0x00005100ff0f7b82 */ /* 0x000ea20000000800 */
[----:B------:R-:W-:Y:S01]  /*9120*/  ISETP.NE.U32.AND P0, PT, RZ, UR6, PT ;  /* 0x00000006ff007c0c */ /* 0x000fe2000bf05070 */
[----:B------:R-:W3:Y:S01]  /*9130*/  S2R R12, SR_CTAID.Y ;  /* 0x00000000000c7919 */ /* 0x000ee20000002600 */
[----:B------:R-:W-:Y:S01]  /*9140*/  ULDC UR8, c[0x0][0x150] ;  /* 0x0000540000087ab9 */ /* 0x000fe20000000800 */
[----:B------:R-:W-:Y:S01]  /*9150*/  ULDC UR9, c[0x0][0x8d8] ;  /* 0x0002360000097ab9 */ /* 0x000fe20000000800 */
[----:B------:R-:W-:Y:S02]  /*9160*/  ISETP.NE.AND.EX P0, PT, RZ, UR7, PT, P0 ;  /* 0x00000007ff007c0c */ /* 0x000fe4000bf05300 */
[----:B------:R-:W-:Y:S02]  /*9170*/  MOV R4, R16 ;  /* 0x0000001000047202 */ /* 0x000fe40000000f00 */
[----:B-1----:R-:W-:-:S05]  /*9180*/  I2FP.F32.U32 R5, R14 ;  /* 0x0000000e00057245 */ /* 0x002fca0000201000 */
[----:B------:R-:W-:Y:S01]  /*9190*/  FMUL R19, R5, UR8 ;  /* 0x0000000805137c20 */ /* 0x000fe20008400000 */
[----:B------:R-:W-:-:S03]  /*91a0*/  IMAD.MOV.U32 R5, RZ, RZ, R17 ;  /* 0x000000ffff057224 */ /* 0x000fc600078e0011 */
[----:B---3--:R-:W-:Y:S05]  /*91b0*/  @!P0 BRA `(.L_x_223) ;  /* 0x0000000000288947 */ /* 0x008fea0003800000 */
[----:B------:R-:W-:Y:S02]  /*91c0*/  ULDC UR8, c[0x0][0x8dc] ;  /* 0x0002370000087ab9 */ /* 0x000fe40000000800 */
[----:B------:R-:W-:-:S05]  /*91d0*/  IADD3 R5, P0, R16, UR8, RZ ;  /* 0x0000000810057c10 */ /* 0x000fca000ff1e0ff */
[----:B------:R-:W-:-:S04]  /*91e0*/  IMAD.X R13, RZ, RZ, R17, P0 ;  /* 0x000000ffff0d7224 */ /* 0x000fc800000e0611 */
[----:B------:R-:W-:-:S04]  /*91f0*/  IMAD.WIDE.U32 R6, R13, UR6, RZ ;  /* 0x000000060d067c25 */ /* 0x000fc8000f8e00ff */
[----:B------:R-:W-:-:S04]  /*9200*/  IMAD.WIDE.U32 R6, P0, R5, UR7, R6 ;  /* 0x0000000705067c25 */ /* 0x000fc8000f800006 */
[----:B------:R-:W-:-:S04]  /*9210*/  IMAD.WIDE.U32 R4, R5, UR6, RZ ;  /* 0x0000000605047c25 */ /* 0x000fc8000f8e00ff */
[----:B------:R-:W-:Y:S01]  /*9220*/  IMAD.MOV.U32 R4, RZ, RZ, R7 ;  /* 0x000000ffff047224 */ /* 0x000fe200078e0007 */
[----:B------:R-:W-:Y:S02]  /*9230*/  IADD3 RZ, P1, R5, R6, RZ ;  /* 0x0000000605ff7210 */ /* 0x000fe40007f3e0ff */
[----:B------:R-:W-:-:S03]  /*9240*/  IADD3.X R5, RZ, RZ, RZ, P0, !PT ;  /* 0x000000ffff057210 */ /* 0x000fc600007fe4ff */
[----:B------:R-:W-:-:S08]  /*9250*/  IMAD.WIDE.U32.X R4, R13, UR7, R4, P1 ;  /* 0x000000070d047c25 */ /* 0x000fd000088e0404 */
.L_x_223:
[--C-:B------:R-:W-:Y:S01]  /*9260*/  SHF.R.U64 R13, R4, UR9, R5.reuse ;  /* 0x00000009040d7c19 */ /* 0x100fe20008001205 */
[----:B------:R-:W1:Y:S01]  /*9270*/  F2I.U32.TRUNC.NTZ R19, R19 ;  /* 0x0000001300137305 */ /* 0x000e62000020f000 */
[----:B------:R-:W-:Y:S01]  /*9280*/  SHF.R.U32.HI R4, RZ, UR9, R5 ;  /* 0x00000009ff047c19 */ /* 0x000fe20008011605 */
[----:B------:R-:W-:Y:S01]  /*9290*/  ULDC.64 UR6, c[0x0][0x8c8] ;  /* 0x0002320000067ab9 */ /* 0x000fe20000000a00 */
[----:B------:R-:W-:Y:S01]  /*92a0*/  IADD3 R7, P0, RZ, -R13, RZ ;  /* 0x8000000dff077210 */ /* 0x000fe20007f1e0ff */
[----:B------:R-:W-:Y:S01]  /*92b0*/  ULDC.64 UR8, c[0x0][0x8e8] ;  /* 0x00023a0000087ab9 */ /* 0x000fe20000000a00 */
[----:B------:R-:W3:Y:S03]  /*92c0*/  LDC R21, c[0x0][0x148] ;  /* 0x00005200ff157b82 */ /* 0x000ee60000000800 */
[----:B------:R-:W-:Y:S01]  /*92d0*/  IMAD.X R4, RZ, RZ, ~R4, P0 ;  /* 0x000000ffff047224 */ /* 0x000fe200000e0e04 */
[----:B------:R-:W-:-:S03]  /*92e0*/  ISETP.NE.U32.AND P0, PT, RZ, UR8, PT ;  /* 0x00000008ff007c0c */ /* 0x000fc6000bf05070 */
[----:B------:R-:W-:Y:S01]  /*92f0*/  IMAD R6, R4, UR6, RZ ;  /* 0x0000000604067c24 */ /* 0x000fe2000f8e02ff */
[----:B------:R-:W-:Y:S01]  /*9300*/  ISETP.NE.AND.EX P0, PT, RZ, UR9, PT, P0 ;  /* 0x00000009ff007c0c */ /* 0x000fe2000bf05300 */
[----:B------:R-:W-:Y:S01]  /*9310*/  IMAD.WIDE.U32 R4, R7, UR6, R16 ;  /* 0x0000000607047c25 */ /* 0x000fe2000f8e0010 */
[----:B------:R-:W-:-:S03]  /*9320*/  ULDC UR6, c[0x0][0x8c0] ;  /* 0x0002300000067ab9 */ /* 0x000fc60000000800 */
[----:B------:R-:W-:Y:S01]  /*9330*/  IMAD R7, R7, UR7, R6 ;  /* 0x0000000707077c24 */ /* 0x000fe2000f8e0206 */
[----:B-1----:R-:W-:Y:S01]  /*9340*/  IADD3 R6, -R19, RZ, RZ ;  /* 0x000000ff13067210 */ /* 0x002fe20007ffe1ff */
[----:B------:R-:W-:Y:S02]  /*9350*/  ULDC UR7, c[0x0][0x154] ;  /* 0x0000550000077ab9 */ /* 0x000fe40000000800 */
[----:B------:R-:W-:Y:S02]  /*9360*/  IMAD.IADD R5, R5, 0x1, R7 ;  /* 0x0000000105057824 */ /* 0x000fe400078e0207 */
[----:B--2---:R-:W-:Y:S01]  /*9370*/  IMAD R14, R15, R6, R14 ;  /* 0x000000060f0e7224 */ /* 0x004fe200078e020e */
[----:B------:R-:W-:Y:S02]  /*9380*/  I2FP.F32.U32 R6, R12 ;  /* 0x0000000c00067245 */ /* 0x000fe40000201000 */
[--C-:B------:R-:W-:Y:S02]  /*9390*/  SHF.R.U64 R15, R4, UR6, R5.reuse ;  /* 0x00000006040f7c19 */ /* 0x100fe40008001205 */
[----:B------:R-:W-:Y:S01]  /*93a0*/  SHF.R.U32.HI R4, RZ, UR6, R5 ;  /* 0x00000006ff047c19 */ /* 0x000fe20008011605 */
[----:B------:R-:W-:Y:S01]  /*93b0*/  FMUL R6, R6, UR7 ;  /* 0x0000000706067c20 */ /* 0x000fe20008400000 */
[----:B------:R-:W-:-:S02]  /*93c0*/  ULDC UR6, c[0x0][0x8b0] ;  /* 0x00022c0000067ab9 */ /* 0x000fc40000000800 */
[--C-:B------:R-:W-:Y:S01]  /*93d0*/  SHF.R.U64 R20, R15, UR6, R4.reuse ;  /* 0x000000060f147c19 */ /* 0x100fe20008001204 */
[----:B------:R1:W2:Y:S01]  /*93e0*/  F2I.U32.TRUNC.NTZ R24, R6 ;  /* 0x0000000600187305 */ /* 0x0002a2000020f000 */
[----:B------:R-:W-:Y:S01]  /*93f0*/  SHF.R.U32.HI R5, RZ, UR6, R4 ;  /* 0x00000006ff057c19 */ /* 0x000fe20008011604 */
[----:B------:R-:W-:-:S03]  /*9400*/  ULDC UR6, c[0x0][0x900] ;  /* 0x0002400000067ab9 */ /* 0x000fc60000000800 */
[--C-:B------:R-:W-:Y:S02]  /*9410*/  SHF.R.U64 R19, R20, UR6, R5.reuse ;  /* 0x0000000614137c19 */ /* 0x100fe40008001205 */
[----:B------:R-:W-:-:S03]  /*9420*/  SHF.R.U32.HI R23, RZ, UR6, R5 ;  /* 0x00000006ff177c19 */ /* 0x000fc60008011605 */
[----:B------:R-:W-:Y:S01]  /*9430*/  IMAD.MOV.U32 R4, RZ, RZ, R19 ;  /* 0x000000ffff047224 */ /* 0x000fe200078e0013 */
[----:B------:R-:W-:Y:S01]  /*9440*/  MOV R5, R23 ;  /* 0x0000001700057202 */ /* 0x000fe20000000f00 */
[----:B-1----:R-:W-:Y:S06]  /*9450*/  @!P0 BRA `(.L_x_224) ;  /* 0x0000000000288947 */ /* 0x002fec0003800000 */
[----:B------:R-:W-:Y:S02]  /*9460*/  ULDC UR6, c[0x0][0x8f4] ;  /* 0x00023d0000067ab9 */ /* 0x000fe40000000800 */
[----:B------:R-:W-:-:S05]  /*9470*/  IADD3 R5, P0, R19, UR6, RZ ;  /* 0x0000000613057c10 */ /* 0x000fca000ff1e0ff */
[----:B------:R-:W-:-:S04]  /*9480*/  IMAD.X R23, RZ, RZ, R23, P0 ;  /* 0x000000ffff177224 */ /* 0x000fc800000e0617 */
[----:B------:R-:W-:-:S04]  /*9490*/  IMAD.WIDE.U32 R6, R23, UR8, RZ ;  /* 0x0000000817067c25 */ /* 0x000fc8000f8e00ff */
[----:B------:R-:W-:-:S04]  /*94a0*/  IMAD.WIDE.U32 R6, P0, R5, UR9, R6 ;  /* 0x0000000905067c25 */ /* 0x000fc8000f800006 */
[----:B------:R-:W-:Y:S01]  /*94b0*/  IMAD.WIDE.U32 R4, R5, UR8, RZ ;  /* 0x0000000805047c25 */ /* 0x000fe2000f8e00ff */
[----:B------:R-:W-:-:S04]  /*94c0*/  MOV R4, R7 ;  /* 0x0000000700047202 */ /* 0x000fc80000000f00 */
[----:B------:R-:W-:Y:S01]  /*94d0*/  IADD3 RZ, P1, R5, R6, RZ ;  /* 0x0000000605ff7210 */ /* 0x000fe20007f3e0ff */
[----:B------:R-:W-:-:S04]  /*94e0*/  IMAD.X R5, RZ, RZ, RZ, P0 ;  /* 0x000000ffff057224 */ /* 0x000fc800000e06ff */
[----:B------:R-:W-:-:S08]  /*94f0*/  IMAD.WIDE.U32.X R4, R23, UR9, R4, P1 ;  /* 0x0000000917047c25 */ /* 0x000fd000088e0404 */
.L_x_224:
[----:B------:R-:W-:Y:S01]  /*9500*/  ISETP.NE.AND P0, PT, R2, 0x1, PT ;  /* 0x000000010200780c */ /* 0x000fe20003f05270 */
[----:B------:R-:W-:Y:S01]  /*9510*/  ULDC UR6, c[0x0][0x8f0] ;  /* 0x00023c0000067ab9 */ /* 0x000fe20000000800 */
[----:B------:R-:W-:Y:S01]  /*9520*/  LOP3.LUT R20, R20, UR18, RZ, 0xc0, !PT ;  /* 0x0000001214147c12 */ /* 0x000fe2000f8ec0ff */
[----:B--2---:R-:W-:Y:S01]  /*9530*/  IMAD.MOV R24, RZ, RZ, -R24 ;  /* 0x000000ffff187224 */ /* 0x004fe200078e0a18 */
[----:B------:R-:W-:Y:S01]  /*9540*/  SHF.R.U64 R5, R4, UR6, R5 ;  /* 0x0000000604057c19 */ /* 0x000fe20008001205 */
[----:B------:R-:W-:Y:S01]  /*9550*/  ULDC UR6, c[0x0][0x8e0] ;  /* 0x0002380000067ab9 */ /* 0x000fe20000000800 */
[----:B------:R-:W-:Y:S01]  /*9560*/  LOP3.LUT R6, R15, UR17, RZ, 0xc0, !PT ;  /* 0x000000110f067c12 */ /* 0x000fe2000f8ec0ff */
[----:B------:R-:W-:Y:S02]  /*9570*/  ULDC UR7, c[0x0][0x8b8] ;  /* 0x00022e0000077ab9 */ /* 0x000fe40000000800 */
[----:B------:R-:W-:Y:S02]  /*9580*/  IMAD.MOV R4, RZ, RZ, -R5 ;  /* 0x000000ffff047224 */ /* 0x000fe400078e0a05 */
[----:B------:R-:W-:-:S02]  /*9590*/  IMAD R5, R5, UR19, R20 ;  /* 0x0000001305057c24 */ /* 0x000fc4000f8e0214 */
[----:B---3--:R-:W-:Y:S02]  /*95a0*/  @P0 IMAD R14, R21, R24, R12 ;  /* 0x00000018150e0224 */ /* 0x008fe400078e020c */
[----:B------:R-:W-:Y:S01]  /*95b0*/  IMAD R19, R4, UR6, R19 ;  /* 0x0000000604137c24 */ /* 0x000fe2000f8e0213 */
[----:B------:R-:W-:Y:S01]  /*95c0*/  ULDC UR6, c[0x0][0x8a8] ;  /* 0x00022a0000067ab9 */ /* 0x000fe20000000800 */
[----:B------:R-:W-:Y:S01]  /*95d0*/  IMAD R14, R5, UR7, R14 ;  /* 0x00000007050e7c24 */ /* 0x000fe2000f8e020e */
[----:B------:R-:W-:Y:S01]  /*95e0*/  MOV R4, 0x1 ;  /* 0x0000000100047802 */ /* 0x000fe20000000f00 */
[----:B------:R-:W-:-:S05]  /*95f0*/  IMAD R19, R19, UR6, R6 ;  /* 0x0000000613137c24 */ /* 0x000fca000f8e0206 */
[----:B------:R-:W-:Y:S02]  /*9600*/  SEL R20, R19, R14, !P0 ;  /* 0x0000000e13147207 */ /* 0x000fe40004000000 */
[----:B------:R-:W-:-:S07]  /*9610*/  SEL R21, R14, R19, !P0 ;  /* 0x000000130e157207 */ /* 0x000fce0004000000 */
.L_x_222:
[----:B------:R-:W-:Y:S05]  /*9620*/  BSYNC B1 ;  /* 0x0000000000017941 */ /* 0x000fea0003800000 */
.L_x_221:
[----:B------:R-:W-:-:S13]  /*9630*/  LOP3.LUT P0, RZ, R4, 0xff, RZ, 0xc0, !PT ;  /* 0x000000ff04ff7812 */ /* 0x000fda000780c0ff */
[----:B------:R-:W-:Y:S05]  /*9640*/  @P0 BRA `(.L_x_225) ;  /* 0xfffffff400440947 */ /* 0x000fea000383ffff */
[----:B------:R-:W-:Y:S05]  /*9650*/  BSYNC B0 ;  /* 0x0000000000007941 */ /* 0x000fea0003800000 */
.L_x_214:
[----:B------:R-:W-:-:S03]  /*9660*/  UMOV UR6, 0xffffffff ;  /* 0xffffffff00067882 */ /* 0x000fc60000000000 */
[----:B------:R-:W-:Y:S05]  /*9670*/  BRA.DIV UR6, `(.L_x_226) ;  /* 0x0000000a063c7947 */ /* 0x000fea000b800000 */
[----:B------:R-:W-:-:S13]  /*9680*/  ELECT P6, URZ, PT ;  /* 0x00000000003f782f */ /* 0x000fda00038c0000 */
.L_x_248:
[----:B------:R-:W-:Y:S05]  /*9690*/  @!P6 BRA `(.L_x_15) ;  /* 0x000000040034e947 */ /* 0x000fea0003800000 */
[----:B------:R-:W-:-:S04]  /*96a0*/  LOP3.LUT R22, R22, 0x2, RZ, 0xfc, !PT ;  /* 0x0000000216167812 */ /* 0x000fc800078efcff */
[----:B------:R-:W-:-:S13]  /*96b0*/  ISETP.NE.AND P0, PT, R22, 0x3, PT ;  /* 0x000000031600780c */ /* 0x000fda0003f05270 */
[----:B------:R-:W-:Y:S05]  /*96c0*/  @!P0 BRA `(.L_x_227) ;  /* 0x0000000000048947 */ /* 0x000fea0003800000 */
[----:B-1----:R-:W-:Y:S01]  /*96d0*/  BPT.TRAP 0x1 ;  /* 0x000000040000795c */ /* 0x002fe20000300000 */
.L_x_227:
[----:B------:R-:W2:Y:S01]  /*96e0*/  S2R R3, SR_CgaCtaId ;  /* 0x0000000000037919 */ /* 0x000ea20000008800 */
[----:B------:R-:W-:Y:S02]  /*96f0*/  MOV R0, 0x400 ;  /* 0x0000040000007802 */ /* 0x000fe40000000f00 */
[----:B------:R-:W-:Y:S02]  /*9700*/  SHF.L.U32 R2, R10, 0x1f, RZ ;  /* 0x0000001f0a027819 */ /* 0x000fe400000006ff */
[----:B--2---:R-:W-:-:S05]  /*9710*/  LEA R0, R3, R0, 0x18 ;  /* 0x0000000003007211 */ /* 0x004fca00078ec0ff */
[----:B------:R-:W-:-:S04]  /*9720*/  VIADD R0, R0, 0x40 ;  /* 0x0000004000007836 */ /* 0x000fc80000000000 */
[C---:B------:R-:W-:Y:S01]  /*9730*/  IMAD R5, R9.reuse, 0x8, R0 ;  /* 0x0000000809057824 */ /* 0x040fe200078e0200 */
[----:B------:R-:W-:-:S03]  /*9740*/  IADD3 R9, R9, 0x1, RZ ;  /* 0x0000000109097810 */ /* 0x000fc60007ffe0ff */
[----:B------:R-:W2:Y:S01]  /*9750*/  SYNCS.PHASECHK.TRANS64.TRYWAIT P0, [R5+URZ], R2 ;  /* 0x00000002050075a7 */ /* 0x000ea2000800017f */
[----:B------:R-:W-:-:S04]  /*9760*/  ISETP.NE.AND P1, PT, R9, 0x8, PT ;  /* 0x000000080900780c */ /* 0x000fc80003f25270 */
[----:B------:R-:W-:Y:S02]  /*9770*/  SEL R3, RZ, 0x1, P1 ;  /* 0x00000001ff037807 */ /* 0x000fe40000800000 */
[----:B------:R-:W-:Y:S02]  /*9780*/  SEL R9, R9, RZ, P1 ;  /* 0x000000ff09097207 */ /* 0x000fe40000800000 */
[----:B------:R-:W-:-:S03]  /*9790*/  LOP3.LUT R10, R10, R3, RZ, 0x3c, !PT ;  /* 0x000000030a0a7212 */ /* 0x000fc600078e3cff */
[----:B------:R-:W-:Y:S01]  /*97a0*/  IMAD R7, R9, 0x8, R0 ;  /* 0x0000000809077824 */ /* 0x000fe200078e0200 */
[----:B------:R-:W-:Y:S01]  /*97b0*/  SHF.L.U32 R4, R10, 0x1f, RZ ;  /* 0x0000001f0a047819 */ /* 0x000fe200000006ff */
[----:B--2---:R-:W-:Y:S06]  /*97c0*/  @!P0 BRA `(.L_x_228) ;  /* 0x0000000800088947 */ /* 0x004fec0003800000 */
.L_x_249:
[----:B------:R-:W3:Y:S01]  /*97d0*/  SYNCS.PHASECHK.TRANS64.TRYWAIT P0, [R7+URZ], R4 ;  /* 0x00000004070075a7 */ /* 0x000ee2000800017f */
[----:B--2---:R-:W-:-:S05]  /*97e0*/  VIADD R2, R9, 0x1 ;  /* 0x0000000109027836 */ /* 0x004fca0000000000 */
[----:B------:R-:W-:-:S04]  /*97f0*/  ISETP.NE.AND P1, PT, R2, 0x8, PT ;  /* 0x000000080200780c */ /* 0x000fc80003f25270 */
[----:B------:R-:W-:Y:S02]  /*9800*/  SEL R3, RZ, 0x1, P1 ;  /* 0x00000001ff037807 */ /* 0x000fe40000800000 */
[----:B------:R-:W-:Y:S02]  /*9810*/  SEL R9, R2, RZ, P1 ;  /* 0x000000ff02097207 */ /* 0x000fe40000800000 */
[----:B------:R-:W-:Y:S02]  /*9820*/  LOP3.LUT R10, R10, R3, RZ, 0x3c, !PT ;  /* 0x000000030a0a7212 */ /* 0x000fe400078e3cff */
[----:B------:R-:W-:Y:S02]  /*9830*/  LEA R6, R9, R0, 0x3 ;  /* 0x0000000009067211 */ /* 0x000fe400078e18ff */
[----:B------:R-:W-:Y:S01]  /*9840*/  SHF.L.U32 R5, R10, 0x1f, RZ ;  /* 0x0000001f0a057819 */ /* 0x000fe200000006ff */
[----:B---3--:R-:W-:Y:S06]  /*9850*/  @!P0 BRA `(.L_x_229) ;  /* 0x0000000400f88947 */ /* 0x008fec0003800000 */
.L_x_250:
[----:B------:R-:W3:Y:S01]  /*9860*/  SYNCS.PHASECHK.TRANS64.TRYWAIT P0, [R6+URZ], R5 ;  /* 0x00000005060075a7 */ /* 0x000ee2000800017f */
[----:B------:R-:W-:-:S05]  /*9870*/  VIADD R2, R9, 0x1 ;  /* 0x0000000109027836 */ /* 0x000fca0000000000 */
[----:B------:R-:W-:-:S04]  /*9880*/  ISETP.NE.AND P1, PT, R2, 0x8, PT ;  /* 0x000000080200780c */ /* 0x000fc80003f25270 */
[----:B------:R-:W-:Y:S02]  /*9890*/  SEL R3, RZ, 0x1, P1 ;  /* 0x00000001ff037807 */ /* 0x000fe40000800000 */
[----:B--2---:R-:W-:Y:S02]  /*98a0*/  SEL R7, R2, RZ, P1 ;  /* 0x000000ff02077207 */ /* 0x004fe40000800000 */
[----:B------:R-:W-:-:S03]  /*98b0*/  LOP3.LUT R10, R10, R3, RZ, 0x3c, !PT ;  /* 0x000000030a0a7212 */ /* 0x000fc600078e3cff */
[----:B------:R-:W-:Y:S01]  /*98c0*/  IMAD R9, R7, 0x8, R0 ;  /* 0x0000000807097824 */ /* 0x000fe200078e0200 */
[----:B------:R-:W-:Y:S01]  /*98d0*/  SHF.L.U32 R4, R10, 0x1f, RZ ;  /* 0x0000001f0a047819 */ /* 0x000fe200000006ff */
[----:B---3--:R-:W-:Y:S06]  /*98e0*/  @!P0 BRA `(.L_x_230) ;  /* 0x0000000400e88947 */ /* 0x008fec0003800000 */
.L_x_251:
[----:B------:R-:W3:Y:S01]  /*98f0*/  SYNCS.PHASECHK.TRANS64.TRYWAIT P0, [R9+URZ], R4 ;  /* 0x00000004090075a7 */ /* 0x000ee2000800017f */
[----:B------:R-:W-:-:S04]  /*9900*/  IADD3 R2, R7, 0x1, RZ ;  /* 0x0000000107027810 */ /* 0x000fc80007ffe0ff */
[----:B------:R-:W-:-:S04]  /*9910*/  ISETP.NE.AND P1, PT, R2, 0x8, PT ;  /* 0x000000080200780c */ /* 0x000fc80003f25270 */
[----:B------:R-:W-:Y:S02]  /*9920*/  SEL R3, RZ, 0x1, P1 ;  /* 0x00000001ff037807 */ /* 0x000fe40000800000 */
[----:B------:R-:W-:Y:S02]  /*9930*/  SEL R7, R2, RZ, P1 ;  /* 0x000000ff02077207 */ /* 0x000fe40000800000 */
[----:B------:R-:W-:-:S03]  /*9940*/  LOP3.LUT R10, R10, R3, RZ, 0x3c, !PT ;  /* 0x000000030a0a7212 */ /* 0x000fc600078e3cff */
[----:B--2---:R-:W-:Y:S01]  /*9950*/  IMAD R6, R7, 0x8, R0 ;  /* 0x0000000807067824 */ /* 0x004fe200078e0200 */
[----:B------:R-:W-:Y:S01]  /*9960*/  SHF.L.U32 R5, R10, 0x1f, RZ ;  /* 0x0000001f0a057819 */ /* 0x000fe200000006ff */
[----:B---3--:R-:W-:Y:S06]  /*9970*/  @!P0 BRA `(.L_x_231) ;  /* 0x0000000400d88947 */ /* 0x008fec0003800000 */
.L_x_252:
[----:B------:R-:W3:Y:S01]  /*9980*/  SYNCS.PHASECHK.TRANS64.TRYWAIT P0, [R6+URZ], R5 ;  /* 0x00000005060075a7 */ /* 0x000ee2000800017f */
[----:B------:R-:W-:-:S05]  /*9990*/  VIADD R2, R7, 0x1 ;  /* 0x0000000107027836 */ /* 0x000fca0000000000 */
[----:B------:R-:W-:-:S04]  /*99a0*/  ISETP.NE.AND P1, PT, R2, 0x8, PT ;  /* 0x000000080200780c */ /* 0x000fc80003f25270 */
[----:B------:R-:W-:Y:S02]  /*99b0*/  SEL R3, RZ, 0x1, P1 ;  /* 0x00000001ff037807 */ /* 0x000fe40000800000 */
[----:B------:R-:W-:Y:S02]  /*99c0*/  SEL R7, R2, RZ, P1 ;  /* 0x000000ff02077207 */ /* 0x000fe40000800000 */
[----:B------:R-:W-:Y:S02]  /*99d0*/  LOP3.LUT R10, R10, R3, RZ, 0x3c, !PT ;  /* 0x000000030a0a7212 */ /* 0x000fe400078e3cff */
[----:B--2---:R-:W-:Y:S02]  /*99e0*/  LEA R9, R7, R0, 0x3 ;  /* 0x0000000007097211 */ /* 0x004fe400078e18ff */
[----:B------:R-:W-:Y:S01]  /*99f0*/  SHF.L.U32 R4, R10, 0x1f, RZ ;  /* 0x0000001f0a047819 */ /* 0x000fe200000006ff */
[----:B---3--:R-:W-:Y:S06]  /*9a00*/  @!P0 BRA `(.L_x_232) ;  /* 0x0000000400c88947 */ /* 0x008fec0003800000 */
.L_x_253:
[----:B------:R-:W3:Y:S01]  /*9a10*/  SYNCS.PHASECHK.TRANS64.TRYWAIT P0, [R9+URZ], R4 ;  /* 0x00000004090075a7 */ /* 0x000ee2000800017f */
[----:B------:R-:W-:-:S05]  /*9a20*/  VIADD R2, R7, 0x1 ;  /* 0x0000000107027836 */ /* 0x000fca0000000000 */
[----:B------:R-:W-:-:S04]  /*9a30*/  ISETP.NE.AND P1, PT, R2, 0x8, PT ;  /* 0x000000080200780c */ /* 0x000fc80003f25270 */
[----:B------:R-:W-:Y:S02]  /*9a40*/  SEL R3, RZ, 0x1, P1 ;  /* 0x00000001ff037807 */ /* 0x000fe40000800000 */
[----:B------:R-:W-:Y:S02]  /*9a50*/  SEL R7, R2, RZ, P1 ;  /* 0x000000ff02077207 */ /* 0x000fe40000800000 */
[----:B------:R-:W-:-:S03]  /*9a60*/  LOP3.LUT R11, R10, R3, RZ, 0x3c, !PT ;  /* 0x000000030a0b7212 */ /* 0x000fc600078e3cff */
[----:B--2---:R-:W-:Y:S01]  /*9a70*/  IMAD R6, R7, 0x8, R0 ;  /* 0x0000000807067824 */ /* 0x004fe200078e0200 */
[----:B------:R-:W-:Y:S01]  /*9a80*/  SHF.L.U32 R5, R11, 0x1f, RZ ;  /* 0x0000001f0b057819 */ /* 0x000fe200000006ff */
[----:B---3--:R-:W-:Y:S06]  /*9a90*/  @!P0 BRA `(.L_x_233) ;  /* 0x0000000400b88947 */ /* 0x008fec0003800000 */
.L_x_254:
[----:B------:R-:W3:Y:S01]  /*9aa0*/  SYNCS.PHASECHK.TRANS64.TRYWAIT P0, [R6+URZ], R5 ;  /* 0x00000005060075a7 */ /* 0x000ee2000800017f */
[----:B------:R-:W-:-:S04]  /*9ab0*/  IADD3 R2, R7, 0x1, RZ ;  /* 0x0000000107027810 */ /* 0x000fc80007ffe0ff */
[----:B------:R-:W-:-:S04]  /*9ac0*/  ISETP.NE.AND P1, PT, R2, 0x8, PT ;  /* 0x000000080200780c */ /* 0x000fc80003f25270 */
[----:B--2---:R-:W-:Y:S02]  /*9ad0*/  SEL R4, RZ, 0x1, P1 ;  /* 0x00000001ff047807 */ /* 0x004fe40000800000 */
[----:B------:R-:W-:Y:S02]  /*9ae0*/  SEL R3, R2, RZ, P1 ;  /* 0x000000ff02037207 */ /* 0x000fe40000800000 */
[----:B------:R-:W-:Y:S01]  /*9af0*/  LOP3.LUT R4, R11, R4, RZ, 0x3c, !PT ;  /* 0x000000040b047212 */ /* 0x000fe200078e3cff */
[----:B---3--:R-:W-:Y:S06]  /*9b00*/  @!P0 BRA `(.L_x_234) ;  /* 0x0000000400b08947 */ /* 0x008fec0003800000 */
.L_x_255:
[----:B------:R-:W-:Y:S01]  /*9b10*/  IMAD R3, R3, 0x8, R0 ;  /* 0x0000000803037824 */ /* 0x000fe200078e0200 */
[----:B------:R-:W-:-:S07]  /*9b20*/  SHF.L.U32 R0, R4, 0x1f, RZ ;  /* 0x0000001f04007819 */ /* 0x000fce00000006ff */
.L_x_235:
[----:B---3--:R3:W4:Y:S02]  /*9b30*/  SYNCS.PHASECHK.TRANS64.TRYWAIT P0, [R3+URZ], R0 ;  /* 0x00000000030075a7 */ /* 0x008724000800017f */
[----:B----4-:R-:W-:Y:S05]  /*9b40*/  @!P0 NANOSLEEP.SYNCS 0x989680 ;  /* 0x009896800000895d */ /* 0x010fea0003900000 */
[----:B------:R-:W4:Y:S02]  /*9b50*/  @!P0 SYNCS.PHASECHK.TRANS64 P0, [R3+URZ], R0 ;  /* 0x00000000030085a7 */ /* 0x000f24000800007f */
[----:B----4-:R-:W-:Y:S05]  /*9b60*/  @!P0 BRA `(.L_x_235) ;  /* 0xfffffffc00f08947 */ /* 0x010fea000383ffff */
.L_x_15:
[----:B-1----:R-:W-:Y:S05]  /*9b70*/  BSYNC B6 ;  /* 0x0000000000067941 */ /* 0x002fea0003800000 */
.L_x_13:
[----:B------:R-:W-:Y:S05]  /*9b80*/  EXIT ;  /* 0x000000000000794d */ /* 0x000fea0003800000 */
.L_x_28:
[----:B----4-:R4:W1:Y:S02]  /*9b90*/  SYNCS.PHASECHK.TRANS64.TRYWAIT P1, [R3+URZ], R0 ;  /* 0x00000000030075a7 */ /* 0x010864000802017f */
[----:B-1----:R-:W-:Y:S05]  /*9ba0*/  @!P1 NANOSLEEP.SYNCS 0x989680 ;  /* 0x009896800000995d */ /* 0x002fea0003900000 */
[----:B------:R-:W1:Y:S02]  /*9bb0*/  @!P1 SYNCS.PHASECHK.TRANS64 P1, [R3+URZ], R0 ;  /* 0x00000000030095a7 */ /* 0x000e64000802007f */
[----:B-1----:R-:W-:Y:S05]  /*9bc0*/  @!P1 BRA `(.L_x_28) ;  /* 0xfffffffc00f09947 */ /* 0x002fea000383ffff */
[----:B------:R-:W-:Y:S05]  /*9bd0*/  BRA `(.L_x_27) ;  /* 0xffffff7c009c7947 */ /* 0x000fea000383ffff */
.L_x_33:
[----:B--2---:R-:W-:-:S04]  /*9be0*/  IMAD.U32 R5, RZ, RZ, UR4 ;  /* 0x00000004ff057e24 */ /* 0x004fc8000f8e00ff */
[----:B------:R2:W4:Y:S03]  /*9bf0*/  SYNCS.PHASECHK.TRANS64.TRYWAIT P1, [R5+URZ], R4 ;  /* 0x00000004050075a7 */ /* 0x000526000802017f */
[----:B----4-:R-:W-:Y:S05]  /*9c00*/  @!P1 NANOSLEEP.SYNCS 0x989680 ;  /* 0x009896800000995d */ /* 0x010fea0003900000 */
[----:B------:R-:W4:Y:S02]  /*9c10*/  @!P1 SYNCS.PHASECHK.TRANS64 P1, [R5+URZ], R4 ;  /* 0x00000004050095a7 */ /* 0x000f24000802007f */
[----:B----4-:R-:W-:Y:S05]  /*9c20*/  @!P1 BRA `(.L_x_33) ;  /* 0xfffffffc00ec9947 */ /* 0x010fea000383ffff */
[----:B------:R-:W-:Y:S05]  /*9c30*/  BRA `(.L_x_32) ;  /* 0xffffff8000707947 */ /* 0x000fea000383ffff */
.L_x_54:
[----:B--2---:R2:W4:Y:S02]  /*9c40*/  SYNCS.PHASECHK.TRANS64.TRYWAIT P2, [R3+URZ+0x80], R0 ;  /* 0x00008000030075a7 */ /* 0x004524000804017f */
[----:B----4-:R-:W-:Y:S05]  /*9c50*/  @!P2 NANOSLEEP.SYNCS 0x989680 ;  /* 0x009896800000a95d */ /* 0x010fea0003900000 */
[----:B------:R-:W4:Y:S02]  /*9c60*/  @!P2 SYNCS.PHASECHK.TRANS64 P2, [R3+URZ+0x80], R0 ;  /* 0x000080000300a5a7 */ /* 0x000f24000804007f */
[----:B----4-:R-:W-:Y:S05]  /*9c70*/  @!P2 BRA `(.L_x_54) ;  /* 0xfffffffc00f0a947 */ /* 0x010fea000383ffff */
[----:B------:R-:W-:Y:S05]  /*9c80*/  BRA `(.L_x_236) ;  /* 0xffffff8c004c7947 */ /* 0x000fea000383ffff */
.L_x_116:
[----:B-1----:R1:W2:Y:S02]  /*9c90*/  SYNCS.PHASECHK.TRANS64.TRYWAIT P2, [R21+URZ+0x80], R12 ;  /* 0x0000800c150075a7 */ /* 0x0022a4000804017f */
[----:B--2---:R-:W-:Y:S05]  /*9ca0*/  @!P2 NANOSLEEP.SYNCS 0x989680 ;  /* 0x009896800000a95d */ /* 0x004fea0003900000 */
[----:B------:R-:W2:Y:S02]  /*9cb0*/  @!P2 SYNCS.PHASECHK.TRANS64 P2, [R21+URZ+0x80], R12 ;  /* 0x0000800c1500a5a7 */ /* 0x000ea4000804007f */
[----:B--2---:R-:W-:Y:S05]  /*9cc0*/  @!P2 BRA `(.L_x_116) ;  /* 0xfffffffc00f0a947 */ /* 0x004fea000383ffff */
[----:B------:R-:W-:Y:S05]  /*9cd0*/  BRA `(.L_x_237) ;  /* 0xffffffac00cc7947 */ /* 0x000fea000383ffff */
.L_x_184:
[----:B-1----:R-:W-:-:S04]  /*9ce0*/  MOV R3, UR4 ;  /* 0x0000000400037c02 */ /* 0x002fc80008000f00 */
[----:B------:R1:W2:Y:S03]  /*9cf0*/  SYNCS.PHASECHK.TRANS64.TRYWAIT P0, [R3+URZ+0xb8], R0 ;  /* 0x0000b800030075a7 */ /* 0x0002a6000800017f */
[----:B--2---:R-:W-:Y:S05]  /*9d00*/  @!P0 NANOSLEEP.SYNCS 0x989680 ;  /* 0x009896800000895d */ /* 0x004fea0003900000 */
[----:B------:R-:W2:Y:S02]  /*9d10*/  @!P0 SYNCS.PHASECHK.TRANS64 P0, [R3+URZ+0xb8], R0 ;  /* 0x0000b800030085a7 */ /* 0x000ea4000800007f */
[----:B--2---:R-:W-:Y:S05]  /*9d20*/  @!P0 BRA `(.L_x_184) ;  /* 0xfffffffc00ec8947 */ /* 0x004fea000383ffff */
[----:B------:R-:W-:Y:S05]  /*9d30*/  BRA `(.L_x_183) ;  /* 0xffffffd800ec7947 */ /* 0x000fea000383ffff */
.L_x_193:
[----:B-1----:R-:W-:-:S04]  /*9d40*/  IMAD.U32 R5, RZ, RZ, UR5 ;  /* 0x00000005ff057e24 */ /* 0x002fc8000f8e00ff */
[----:B------:R1:W2:Y:S03]  /*9d50*/  SYNCS.PHASECHK.TRANS64.TRYWAIT P1, [R5+URZ+0x98], R4 ;  /* 0x00009804050075a7 */ /* 0x0002a6000802017f */
[----:B--2---:R-:W-:Y:S05]  /*9d60*/  @!P1 NANOSLEEP.SYNCS 0x989680 ;  /* 0x009896800000995d */ /* 0x004fea0003900000 */
[----:B------:R-:W2:Y:S02]  /*9d70*/  @!P1 SYNCS.PHASECHK.TRANS64 P1, [R5+URZ+0x98], R4 ;  /* 0x00009804050095a7 */ /* 0x000ea4000802007f */
[----:B--2---:R-:W-:Y:S05]  /*9d80*/  @!P1 BRA `(.L_x_193) ;  /* 0xfffffffc00ec9947 */ /* 0x004fea000383ffff */
[----:B------:R-:W-:Y:S05]  /*9d90*/  BRA `(.L_x_238) ;  /* 0xffffffdc00e47947 */ /* 0x000fea000383ffff */
.L_x_199:
[----:B-1----:R-:W-:-:S04]  /*9da0*/  IMAD.U32 R5, RZ, RZ, UR4 ;  /* 0x00000004ff057e24 */ /* 0x002fc8000f8e00ff */
[----:B------:R1:W2:Y:S03]  /*9db0*/  SYNCS.PHASECHK.TRANS64.TRYWAIT P1, [R5+URZ+0x98], R4 ;  /* 0x00009804050075a7 */ /* 0x0002a6000802017f */
[----:B--2---:R-:W-:Y:S05]  /*9dc0*/  @!P1 NANOSLEEP.SYNCS 0x989680 ;  /* 0x009896800000995d */ /* 0x004fea0003900000 */
[----:B------:R-:W2:Y:S02]  /*9dd0*/  @!P1 SYNCS.PHASECHK.TRANS64 P1, [R5+URZ+0x98], R4 ;  /* 0x00009804050095a7 */ /* 0x000ea4000802007f */
[----:B--2---:R-:W-:Y:S05]  /*9de0*/  @!P1 BRA `(.L_x_199) ;  /* 0xfffffffc00ec9947 */ /* 0x004fea000383ffff */
[----:B------:R-:W-:Y:S05]  /*9df0*/  BRA `(.L_x_239) ;  /* 0xffffffe0004c7947 */ /* 0x000fea000383ffff */
.L_x_209:
[----:B-1----:R1:W3:Y:S02]  /*9e00*/  SYNCS.PHASECHK.TRANS64.TRYWAIT P0, [R3+URZ+0x98], R0 ;  /* 0x00009800030075a7 */ /* 0x0022e4000800017f */
[----:B---3--:R-:W-:Y:S05]  /*9e10*/  @!P0 NANOSLEEP.SYNCS 0x989680 ;  /* 0x009896800000895d */ /* 0x008fea0003900000 */
[----:B------:R-:W3:Y:S02]  /*9e20*/  @!P0 SYNCS.PHASECHK.TRANS64 P0, [R3+URZ+0x98], R0 ;  /* 0x00009800030085a7 */ /* 0x000ee4000800007f */
[----:B---3--:R-:W-:Y:S05]  /*9e30*/  @!P0 BRA `(.L_x_209) ;  /* 0xfffffffc00f08947 */ /* 0x008fea000383ffff */
[----:B------:R-:W-:Y:S05]  /*9e40*/  BRA `(.L_x_240) ;  /* 0xffffffe800647947 */ /* 0x000fea000383ffff */
.L_x_211:
[----:B-1----:R1:W2:Y:S02]  /*9e50*/  SYNCS.PHASECHK.TRANS64.TRYWAIT P0, [R5+URZ+0x98], R0 ;  /* 0x00009800050075a7 */ /* 0x0022a4000800017f */
[----:B--2---:R-:W-:Y:S05]  /*9e60*/  @!P0 NANOSLEEP.SYNCS 0x989680 ;  /* 0x009896800000895d */ /* 0x004fea0003900000 */
[----:B------:R-:W2:Y:S02]  /*9e70*/  @!P0 SYNCS.PHASECHK.TRANS64 P0, [R5+URZ+0x98], R0 ;  /* 0x00009800050085a7 */ /* 0x000ea4000800007f */
[----:B--2---:R-:W-:Y:S05]  /*9e80*/  @!P0 BRA `(.L_x_211) ;  /* 0xfffffffc00f08947 */ /* 0x004fea000383ffff */
[----:B------:R-:W-:Y:S05]  /*9e90*/  BRA `(.L_x_241) ;  /* 0xffffffe800847947 */ /* 0x000fea000383ffff */
.L_x_215:
[----:B------:R-:W-:Y:S01]  /*9ea0*/  BSSY B1, `(.L_x_242) ;  /* 0x0000006000017945 */ /* 0x000fe20003800000 */
[----:B------:R-:W-:-:S07]  /*9eb0*/  MOV R15, 0xffffffff ;  /* 0xffffffff000f7802 */ /* 0x000fce0000000f00 */
[----:B------:R-:W-:Y:S05]  /*9ec0*/  WARPSYNC.COLLECTIVE R15, `(.L_x_243) ;  /* 0x000000000f0c7348 */ /* 0x000fea0003c00000 */
[----:B------:R-:W-:Y:S02]  /*9ed0*/  ELECT P6, UR62, PT ;  /* 0x00000000003e782f */ /* 0x000fe400038c0000 */
[----:B------:R-:W-:Y:S01]  /*9ee0*/  MOV R14, UR62 ;  /* 0x0000003e000e7c02 */ /* 0x000fe20008000f00 */
[----:B------:R-:W-:Y:S10]  /*9ef0*/  ENDCOLLECTIVE ;  /* 0x000000000000791b */ /* 0x000ff40003800000 */
.L_x_243:
[----:B------:R-:W-:Y:S05]  /*9f00*/  BSYNC B1 ;  /* 0x0000000000017941 */ /* 0x000fea0003800000 */
.L_x_242:
[----:B------:R-:W-:Y:S05]  /*9f10*/  BRA `(.L_x_244) ;  /* 0xffffffec001c7947 */ /* 0x000fea000383ffff */
.L_x_218:
[----:B--2---:R2:W3:Y:S02]  /*9f20*/  SYNCS.PHASECHK.TRANS64.TRYWAIT P0, [R14+URZ+0x40], R7 ;  /* 0x000040070e0075a7 */ /* 0x0044e4000800017f */
[----:B---3--:R-:W-:Y:S05]  /*9f30*/  @!P0 NANOSLEEP.SYNCS 0x989680 ;  /* 0x009896800000895d */ /* 0x008fea0003900000 */
[----:B------:R-:W3:Y:S02]  /*9f40*/  @!P0 SYNCS.PHASECHK.TRANS64 P0, [R14+URZ+0x40], R7 ;  /* 0x000040070e0085a7 */ /* 0x000ee4000800007f */
[----:B---3--:R-:W-:Y:S05]  /*9f50*/  @!P0 BRA `(.L_x_218) ;  /* 0xfffffffc00f08947 */ /* 0x008fea000383ffff */
[----:B------:R-:W-:Y:S05]  /*9f60*/  BRA `(.L_x_245) ;  /* 0xffffffec00547947 */ /* 0x000fea000383ffff */
.L_x_226:
[----:B------:R-:W-:Y:S01]  /*9f70*/  BSSY B0, `(.L_x_246) ;  /* 0x0000006000007945 */ /* 0x000fe20003800000 */
[----:B------:R-:W-:-:S07]  /*9f80*/  IMAD.MOV.U32 R15, RZ, RZ, -0x1 ;  /* 0xffffffffff0f7424 */ /* 0x000fce00078e00ff */
[----:B-1----:R-:W-:Y:S05]  /*9f90*/  WARPSYNC.COLLECTIVE R15, `(.L_x_247) ;  /* 0x000000000f0c7348 */ /* 0x002fea0003c00000 */
[----:B------:R-:W-:Y:S02]  /*9fa0*/  ELECT P6, UR62, PT ;  /* 0x00000000003e782f */ /* 0x000fe400038c0000 */
[----:B------:R-:W-:Y:S01]  /*9fb0*/  MOV R14, UR62 ;  /* 0x0000003e000e7c02 */ /* 0x000fe20008000f00 */
[----:B-1----:R-:W-:Y:S10]  /*9fc0*/  ENDCOLLECTIVE ;  /* 0x000000000000791b */ /* 0x002ff40003800000 */
.L_x_247:
[----:B------:R-:W-:Y:S05]  /*9fd0*/  BSYNC B0 ;  /* 0x0000000000007941 */ /* 0x000fea0003800000 */
.L_x_246:
[----:B------:R-:W-:Y:S05]  /*9fe0*/  BRA `(.L_x_248) ;  /* 0xfffffff400a87947 */ /* 0x000fea000383ffff */
.L_x_228:
[----:B--2---:R2:W3:Y:S02]  /*9ff0*/  SYNCS.PHASECHK.TRANS64.TRYWAIT P0, [R5+URZ], R2 ;  /* 0x00000002050075a7 */ /* 0x0044e4000800017f */
[----:B---3--:R-:W-:Y:S05]  /*a000*/  @!P0 NANOSLEEP.SYNCS 0x989680 ;  /* 0x009896800000895d */ /* 0x008fea0003900000 */
[----:B------:R-:W3:Y:S02]  /*a010*/  @!P0 SYNCS.PHASECHK.TRANS64 P0, [R5+URZ], R2 ;  /* 0x00000002050085a7 */ /* 0x000ee4000800007f */
[----:B---3--:R-:W-:Y:S05]  /*a020*/  @!P0 BRA `(.L_x_228) ;  /* 0xfffffffc00f08947 */ /* 0x008fea000383ffff */
[----:B------:R-:W-:Y:S05]  /*a030*/  BRA `(.L_x_249) ;  /* 0xfffffff400e47947 */ /* 0x000fea000383ffff */
.L_x_229:
[----:B--2---:R2:W3:Y:S02]  /*a040*/  SYNCS.PHASECHK.TRANS64.TRYWAIT P0, [R7+URZ], R4 ;  /* 0x00000004070075a7 */ /* 0x0044e4000800017f */
[----:B---3--:R-:W-:Y:S05]  /*a050*/  @!P0 NANOSLEEP.SYNCS 0x989680 ;  /* 0x009896800000895d */ /* 0x008fea0003900000 */
[----:B------:R-:W3:Y:S02]  /*a060*/  @!P0 SYNCS.PHASECHK.TRANS64 P0, [R7+URZ], R4 ;  /* 0x00000004070085a7 */ /* 0x000ee4000800007f */
[----:B---3--:R-:W-:Y:S05]  /*a070*/  @!P0 BRA `(.L_x_229) ;  /* 0xfffffffc00f08947 */ /* 0x008fea000383ffff */
[----:B------:R-:W-:Y:S05]  /*a080*/  BRA `(.L_x_250) ;  /* 0xfffffff400f47947 */ /* 0x000fea000383ffff */
.L_x_230:
[----:B--2---:R2:W3:Y:S02]  /*a090*/  SYNCS.PHASECHK.TRANS64.TRYWAIT P0, [R6+URZ], R5 ;  /* 0x00000005060075a7 */ /* 0x0044e4000800017f */
[----:B---3--:R-:W-:Y:S05]  /*a0a0*/  @!P0 NANOSLEEP.SYNCS 0x989680 ;  /* 0x009896800000895d */ /* 0x008fea0003900000 */
[----:B------:R-:W3:Y:S02]  /*a0b0*/  @!P0 SYNCS.PHASECHK.TRANS64 P0, [R6+URZ], R5 ;  /* 0x00000005060085a7 */ /* 0x000ee4000800007f */
[----:B---3--:R-:W-:Y:S05]  /*a0c0*/  @!P0 BRA `(.L_x_230) ;  /* 0xfffffffc00f08947 */ /* 0x008fea000383ffff */
[----:B------:R-:W-:Y:S05]  /*a0d0*/  BRA `(.L_x_251) ;  /* 0xfffffff800047947 */ /* 0x000fea000383ffff */
.L_x_231:
[----:B--2---:R2:W3:Y:S02]  /*a0e0*/  SYNCS.PHASECHK.TRANS64.TRYWAIT P0, [R9+URZ], R4 ;  /* 0x00000004090075a7 */ /* 0x0044e4000800017f */
[----:B---3--:R-:W-:Y:S05]  /*a0f0*/  @!P0 NANOSLEEP.SYNCS 0x989680 ;  /* 0x009896800000895d */ /* 0x008fea0003900000 */
[----:B------:R-:W3:Y:S02]  /*a100*/  @!P0 SYNCS.PHASECHK.TRANS64 P0, [R9+URZ], R4 ;  /* 0x00000004090085a7 */ /* 0x000ee4000800007f */
[----:B---3--:R-:W-:Y:S05]  /*a110*/  @!P0 BRA `(.L_x_231) ;  /* 0xfffffffc00f08947 */ /* 0x008fea000383ffff */
[----:B------:R-:W-:Y:S05]  /*a120*/  BRA `(.L_x_252) ;  /* 0xfffffff800147947 */ /* 0x000fea000383ffff */
.L_x_232:
[----:B--2---:R2:W3:Y:S02]  /*a130*/  SYNCS.PHASECHK.TRANS64.TRYWAIT P0, [R6+URZ], R5 ;  /* 0x00000005060075a7 */ /* 0x0044e4000800017f */
[----:B---3--:R-:W-:Y:S05]  /*a140*/  @!P0 NANOSLEEP.SYNCS 0x989680 ;  /* 0x009896800000895d */ /* 0x008fea0003900000 */
[----:B------:R-:W3:Y:S02]  /*a150*/  @!P0 SYNCS.PHASECHK.TRANS64 P0, [R6+URZ], R5 ;  /* 0x00000005060085a7 */ /* 0x000ee4000800007f */
[----:B---3--:R-:W-:Y:S05]  /*a160*/  @!P0 BRA `(.L_x_232) ;  /* 0xfffffffc00f08947 */ /* 0x008fea000383ffff */
[----:B------:R-:W-:Y:S05]  /*a170*/  BRA `(.L_x_253) ;  /* 0xfffffff800247947 */ /* 0x000fea000383ffff */
.L_x_233:
[----:B--2---:R2:W3:Y:S02]  /*a180*/  SYNCS.PHASECHK.TRANS64.TRYWAIT P0, [R9+URZ], R4 ;  /* 0x00000004090075a7 */ /* 0x0044e4000800017f */
[----:B---3--:R-:W-:Y:S05]  /*a190*/  @!P0 NANOSLEEP.SYNCS 0x989680 ;  /* 0x009896800000895d */ /* 0x008fea0003900000 */
[----:B------:R-:W3:Y:S02]  /*a1a0*/  @!P0 SYNCS.PHASECHK.TRANS64 P0, [R9+URZ], R4 ;  /* 0x00000004090085a7 */ /* 0x000ee4000800007f */
[----:B---3--:R-:W-:Y:S05]  /*a1b0*/  @!P0 BRA `(.L_x_233) ;  /* 0xfffffffc00f08947 */ /* 0x008fea000383ffff */
[----:B------:R-:W-:Y:S05]  /*a1c0*/  BRA `(.L_x_254) ;  /* 0xfffffff800347947 */ /* 0x000fea000383ffff */
.L_x_234:
[----:B--2---:R2:W3:Y:S02]  /*a1d0*/  SYNCS.PHASECHK.TRANS64.TRYWAIT P0, [R6+URZ], R5 ;  /* 0x00000005060075a7 */ /* 0x0044e4000800017f */
[----:B---3--:R-:W-:Y:S05]  /*a1e0*/  @!P0 NANOSLEEP.SYNCS 0x989680 ;  /* 0x009896800000895d */ /* 0x008fea0003900000 */
[----:B------:R-:W3:Y:S02]  /*a1f0*/  @!P0 SYNCS.PHASECHK.TRANS64 P0, [R6+URZ], R5 ;  /* 0x00000005060085a7 */ /* 0x000ee4000800007f */
[----:B---3--:R-:W-:Y:S05]  /*a200*/  @!P0 BRA `(.L_x_234) ;  /* 0xfffffffc00f08947 */ /* 0x008fea000383ffff */
[----:B------:R-:W-:Y:S05]  /*a210*/  BRA `(.L_x_255) ;  /* 0xfffffff8003c7947 */ /* 0x000fea000383ffff */
        .weak           $__internal_0_$__cuda_sm20_rcp_rn_f32_slowpath
        .type           $__internal_0_$__cuda_sm20_rcp_rn_f32_slowpath,@function
        .size           $__internal_0_$__cuda_sm20_rcp_rn_f32_slowpath,(.L_x_261 - $__internal_0_$__cuda_sm20_rcp_rn_f32_slowpath)
$__internal_0_$__cuda_sm20_rcp_rn_f32_slowpath:
[----:B------:R-:W-:Y:S01]  /*a220*/  IMAD.SHL.U32 R0, R3, 0x2, RZ ;  /* 0x0000000203007824 */ /* 0x000fe200078e00ff */
[----:B------:R-:W-:Y:S04]  /*a230*/  BSSY B0, `(.L_x_256) ;  /* 0x0000030000007945 */ /* 0x000fe80003800000 */
[----:B------:R-:W-:-:S04]  /*a240*/  SHF.R.U32.HI R67, RZ, 0x18, R0 ;  /* 0x00000018ff437819 */ /* 0x000fc80000011600 */
[----:B------:R-:W-:-:S13]  /*a250*/  ISETP.NE.U32.AND P2, PT, R67, RZ, PT ;  /* 0x000000ff4300720c */ /* 0x000fda0003f45070 */
[----:B------:R-:W-:Y:S05]  /*a260*/  @P2 BRA `(.L_x_257) ;  /* 0x0000000000282947 */ /* 0x000fea0003800000 */
[----:B------:R-:W-:-:S04]  /*a270*/  SHF.L.U32 R0, R3, 0x1, RZ ;  /* 0x0000000103007819 */ /* 0x000fc800000006ff */
[----:B------:R-:W-:-:S13]  /*a280*/  ISETP.NE.AND P2, PT, R0, RZ, PT ;  /* 0x000000ff0000720c */ /* 0x000fda0003f45270 */
[----:B------:R-:W-:Y:S01]  /*a290*/  @P2 FFMA R21, R3, 1.84467440737095516160e+19, RZ ;  /* 0x5f80000003152823 */ /* 0x000fe200000000ff */
[----:B------:R-:W-:Y:S08]  /*a2a0*/  @!P2 MUFU.RCP R20, R3 ;  /* 0x000000030014a308 */ /* 0x000ff00000001000 */
[----:B------:R-:W1:Y:S02]  /*a2b0*/  @P2 MUFU.RCP R0, R21 ;  /* 0x0000001500002308 */ /* 0x000e640000001000 */
[----:B-1----:R-:W-:-:S04]  /*a2c0*/  @P2 FFMA R36, R21, R0, -1 ;  /* 0xbf80000015242423 */ /* 0x002fc80000000000 */
[----:B------:R-:W-:-:S04]  /*a2d0*/  @P2 FADD.FTZ R37, -R36, -RZ ;  /* 0x800000ff24252221 */ /* 0x000fc80000010100 */
[----:B------:R-:W-:-:S04]  /*a2e0*/  @P2 FFMA R0, R0, R37, R0 ;  /* 0x0000002500002223 */ /* 0x000fc80000000000 */
[----:B------:R-:W-:Y:S01]  /*a2f0*/  @P2 FFMA R20, R0, 1.84467440737095516160e+19, RZ ;  /* 0x5f80000000142823 */ /* 0x000fe200000000ff */
[----:B------:R-:W-:Y:S06]  /*a300*/  BRA `(.L_x_258) ;  /* 0x0000000000887947 */ /* 0x000fec0003800000 */
.L_x_257:
[----:B------:R-:W-:-:S05]  /*a310*/  VIADD R76, R67, 0xffffff03 ;  /* 0xffffff03434c7836 */ /* 0x000fca0000000000 */
[----:B------:R-:W-:-:S13]  /*a320*/  ISETP.GT.U32.AND P2, PT, R76, 0x1, PT ;  /* 0x000000014c00780c */ /* 0x000fda0003f44070 */
[----:B------:R-:W-:Y:S05]  /*a330*/  @P2 BRA `(.L_x_259) ;  /* 0x0000000000782947 */ /* 0x000fea0003800000 */
[----:B------:R-:W-:Y:S01]  /*a340*/  LOP3.LUT R0, R3, 0x7fffff, RZ, 0xc0, !PT ;  /* 0x007fffff03007812 */ /* 0x000fe200078ec0ff */
[----:B------:R-:W-:-:S03]  /*a350*/  IMAD.MOV.U32 R37, RZ, RZ, 0x3 ;  /* 0x00000003ff257424 */ /* 0x000fc600078e00ff */
[----:B------:R-:W-:Y:S02]  /*a360*/  LOP3.LUT R0, R0, 0x3f800000, RZ, 0xfc, !PT ;  /* 0x3f80000000007812 */ /* 0x000fe400078efcff */
[----:B------:R-:W-:Y:S02]  /*a370*/  SHF.L.U32 R37, R37, R76, RZ ;  /* 0x0000004c25257219 */ /* 0x000fe400000006ff */
[----:B------:R-:W1:Y:S02]  /*a380*/  MUFU.RCP R21, R0 ;  /* 0x0000000000157308 */ /* 0x000e640000001000 */
[----:B-1----:R-:W-:-:S04]  /*a390*/  FFMA R20, R0, R21, -1 ;  /* 0xbf80000000147423 */ /* 0x002fc80000000015 */
[----:B------:R-:W-:-:S04]  /*a3a0*/  FADD.FTZ R20, -R20, -RZ ;  /* 0x800000ff14147221 */ /* 0x000fc80000010100 */
[CCC-:B------:R-:W-:Y:S01]  /*a3b0*/  FFMA.RM R36, R21.reuse, R20.reuse, R21.reuse ;  /* 0x0000001415247223 */ /* 0x1c0fe20000004015 */
[----:B------:R-:W-:-:S04]  /*a3c0*/  FFMA.RP R21, R21, R20, R21 ;  /* 0x0000001415157223 */ /* 0x000fc80000008015 */
[C---:B------:R-:W-:Y:S02]  /*a3d0*/  LOP3.LUT R20, R36.reuse, 0x7fffff, RZ, 0xc0, !PT ;  /* 0x007fffff24147812 */ /* 0x040fe400078ec0ff */
[----:B------:R-:W-:Y:S02]  /*a3e0*/  FSETP.NEU.FTZ.AND P2, PT, R36, R21, PT ;  /* 0x000000152400720b */ /* 0x000fe40003f5d000 */
[----:B------:R-:W-:Y:S02]  /*a3f0*/  LOP3.LUT R20, R20, 0x800000, RZ, 0xfc, !PT ;  /* 0x0080000014147812 */ /* 0x000fe400078efcff */
[----:B------:R-:W-:Y:S02]  /*a400*/  SEL R21, RZ, 0xffffffff, !P2 ;  /* 0xffffffffff157807 */ /* 0x000fe40005000000 */
[----:B------:R-:W-:Y:S02]  /*a410*/  LOP3.LUT R37, R37, R20, RZ, 0xc0, !PT ;  /* 0x0000001425257212 */ /* 0x000fe400078ec0ff */
[----:B------:R-:W-:-:S02]  /*a420*/  IADD3 R21, -R21, RZ, RZ ;  /* 0x000000ff15157210 */ /* 0x000fc40007ffe1ff */
[-C--:B------:R-:W-:Y:S02]  /*a430*/  SHF.R.U32.HI R37, RZ, R76.reuse, R37 ;  /* 0x0000004cff257219 */ /* 0x080fe40000011625 */
[--C-:B------:R-:W-:Y:S01]  /*a440*/  LOP3.LUT P3, RZ, R21, R76, R20.reuse, 0xf8, !PT ;  /* 0x0000004c15ff7212 */ /* 0x100fe2000786f814 */
[----:B------:R-:W-:Y:S01]  /*a450*/  VIADD R21, R67, 0xffffff04 ;  /* 0xffffff0443157836 */ /* 0x000fe20000000000 */
[C---:B------:R-:W-:Y:S02]  /*a460*/  LOP3.LUT P2, RZ, R37.reuse, 0x1, RZ, 0xc0, !PT ;  /* 0x0000000125ff7812 */ /* 0x040fe4000784c0ff */
[----:B------:R-:W-:Y:S02]  /*a470*/  LOP3.LUT P4, RZ, R37, 0x2, RZ, 0xc0, !PT ;  /* 0x0000000225ff7812 */ /* 0x000fe4000788c0ff */
[----:B------:R-:W-:Y:S02]  /*a480*/  SHF.R.U32.HI R20, RZ, R21, R20 ;  /* 0x00000015ff147219 */ /* 0x000fe40000011614 */
[----:B------:R-:W-:-:S02]  /*a490*/  PLOP3.LUT P2, PT, P2, P3, P4, 0xe0, 0x0 ;  /* 0x000000000000781c */ /* 0x000fc40001747c40 */
[----:B------:R-:W-:Y:S02]  /*a4a0*/  LOP3.LUT P3, RZ, R3, 0x7fffff, RZ, 0xc0, !PT ;  /* 0x007fffff03ff7812 */ /* 0x000fe4000786c0ff */
[----:B------:R-:W-:-:S05]  /*a4b0*/  SEL R0, RZ, 0x1, !P2 ;  /* 0x00000001ff007807 */ /* 0x000fca0005000000 */
[----:B------:R-:W-:-:S05]  /*a4c0*/  IMAD.MOV R0, RZ, RZ, -R0 ;  /* 0x000000ffff007224 */ /* 0x000fca00078e0a00 */
[----:B------:R-:W-:-:S13]  /*a4d0*/  ISETP.GE.AND P2, PT, R0, RZ, PT ;  /* 0x000000ff0000720c */ /* 0x000fda0003f46270 */
[----:B------:R-:W-:-:S05]  /*a4e0*/  @!P2 IADD3 R20, R20, 0x1, RZ ;  /* 0x000000011414a810 */ /* 0x000fca0007ffe0ff */
[----:B------:R-:W-:-:S05]  /*a4f0*/  @!P3 IMAD.SHL.U32 R20, R20, 0x2, RZ ;  /* 0x000000021414b824 */ /* 0x000fca00078e00ff */
[----:B------:R-:W-:Y:S01]  /*a500*/  LOP3.LUT R20, R20, 0x80000000, R3, 0xf8, !PT ;  /* 0x8000000014147812 */ /* 0x000fe200078ef803 */
[----:B------:R-:W-:Y:S06]  /*a510*/  BRA `(.L_x_258) ;  /* 0x0000000000047947 */ /* 0x000fec0003800000 */
.L_x_259:
[----:B------:R1:W2:Y:S02]  /*a520*/  MUFU.RCP R20, R3 ;  /* 0x0000000300147308 */ /* 0x0002a40000001000 */
.L_x_258:
[----:B------:R-:W-:Y:S05]  /*a530*/  BSYNC B0 ;  /* 0x0000000000007941 */ /* 0x000fea0003800000 */
.L_x_256:
[----:B--2---:R-:W-:Y:S01]  /*a540*/  IMAD.MOV.U32 R0, RZ, RZ, R20 ;  /* 0x000000ffff007224 */ /* 0x004fe200078e0014 */
[----:B------:R-:W-:Y:S01]  /*a550*/  MOV R20, R38 ;  /* 0x0000002600147202 */ /* 0x000fe20000000f00 */
[----:B------:R-:W-:-:S04]  /*a560*/  IMAD.MOV.U32 R21, RZ, RZ, 0x0 ;  /* 0x00000000ff157424 */ /* 0x000fc800078e00ff */
[----:B-1----:R-:W-:Y:S05]  /*a570*/  RET.REL.NODEC R20 `(_ZN7cutlass13device_kernelINS_4gemm6kernel13GemmUniversalIN4cute5tupleIJiiiiEEENS1_10collective13CollectiveMmaINS1_34MainloopSm90TmaGmmaWarpSpecializedILi8ENS5_IJNS4_1CILi2EEENSA_ILi1EEESC_EEENS1_35KernelTmaWarpSpecializedCooperativeEEENS5_IJNSA_ILi128EEENSA_ILi64EEESH_EEENS_6half_tENS5_IJlSC_lEEESJ_SK_NS4_8TiledMMAINS4_8MMA_AtomIJNS4_4SM904GMMA25MMA_64x64x16_F32F16F16_SSILNSO_5MajorE0ELSQ_0ELNSO_7ScaleInE1ELSR_1EEEEEENS4_6LayoutISD_NS5_IJSC_NSA_ILi0EEESV_EEEEENS5_IJNS4_10UnderscoreESY_SY_EEEEENS4_13SM90_TMA_LOADENS4_14ComposedLayoutINS4_7SwizzleILi3ELi4ELi3EEENS4_18smem_ptr_flag_bitsILi16EEENSU_INS5_IJNSA_ILi8EEESH_EEENS5_IJSH_SC_EEEEEEEvNS4_8identityENS4_23SM90_TMA_LOAD_MULTICASTES1B_vS1C_EENS_8epilogue10collective18CollectiveEpilogueINS1F_22Sm90TmaWarpSpecializedILi3ELi2ELi16ELb1ELb0EEEJSI_NS5_IJSG_NSA_ILi32EEEEEESJ_SK_SJ_SK_NS1F_6fusion15FusionCallbacksIS1J_NS1M_13LinCombEltActINS1F_6thread7SigmoidESJ_fSJ_fLNS_15FloatRoundStyleE2EEESI_S1L_JEEES11_NS12_INS13_ILi2ELi4ELi3EEES16_NSU_INS5_IJS17_S1K_EEENS5_IJS1K_SC_EEEEEEENS4_17SM75_U32x4_LDSM_NENS4_14SM90_TMA_STOREES1Y_NS4_17SM90_U32x4_STSM_NENS4_9Copy_AtomIJS21_SJ_EEEvEEEvvEEEEvNT_6ParamsE) ;  /* 0xffffff5814a07950 */ /* 0x002fea0003c3ffff */
.L_x_260:
[----:B------:R-:W-:-:S00]  /*a580*/  BRA `(.L_x_260) ;  /* 0xfffffffc00fc7947 */ /* 0x000fc0000383ffff */
[----:B------:R-:W-:-:S00]  /*a590*/  NOP ;  /* 0x0000000000007918 */ /* 0x000fc00000000000 */
        /* <DEDUP_REMOVED lines=14> */
.L_x_261:


//--------------------- .nv.global.init           --------------------------
	.section	.nv.global.init,"aw",@progbits
.nv.global.init:
	.type		$str$22,@object
	.size		$str$22,($str$26 - $str$22)
$str$22:
        /*0000*/ 	.byte	0x6b, 0x5f, 0x74, 0x69, 0x6c, 0x65, 0x5f, 0x63, 0x6f, 0x75, 0x6e, 0x74, 0x20, 0x3e, 0x3d, 0x20
        /*0010*/ 	.byte	0x31, 0x00
	.type		$str$26,@object
	.size		$str$26,($str$27 - $str$26)
$str$26:
        /*0012*/ 	.byte	0x28, 0x61, 0x64, 0x64, 0x72, 0x65, 0x73, 0x73, 0x20, 0x26, 0x20, 0x6d, 0x61, 0x73, 0x6b, 0x29
        /*0022*/ 	.byte	0x20, 0x3d, 0x3d, 0x20, 0x30, 0x00
	.type		$str$27,@object
	.size		$str$27,($str$23 - $str$27)
$str$27:
        /*0028*/ 	.byte	0x2f, 0x74, 0x6d, 0x70, 0x2f, 0x63, 0x75, 0x74, 0x6c, 0x61, 0x73, 0x73, 0x5f, 0x73, 0x77, 0x65
        /*0038*/ 	.byte	0x65, 0x70, 0x5f, 0x73, 0x72, 0x63, 0x2f, 0x69, 0x6e, 0x63, 0x6c, 0x75, 0x64, 0x65, 0x2f, 0x63
        /*0048*/ 	.byte	0x75, 0x74, 0x65, 0x2f, 0x70, 0x6f, 0x69, 0x6e, 0x74, 0x65, 0x72, 0x5f, 0x66, 0x6c, 0x61, 0x67
        /*0058*/ 	.byte	0x67, 0x65, 0x64, 0x2e, 0x68, 0x70, 0x70, 0x00
	.type		$str$23,@object
	.size		$str$23,(__unnamed_2 - $str$23)
$str$23:
        /*0060*/ 	.byte	0x2f, 0x74, 0x6d, 0x70, 0x2f, 0x63, 0x75, 0x74, 0x6c, 0x61, 0x73, 0x73, 0x5f, 0x73, 0x77, 0x65
        /*0070*/ 	.byte	0x65, 0x70, 0x5f, 0x73, 0x72, 0x63, 0x2f, 0x69, 0x6e, 0x63, 0x6c, 0x75, 0x64, 0x65, 0x2f, 0x63
        /*0080*/ 	.byte	0x75, 0x74, 0x6c, 0x61, 0x73, 0x73, 0x2f, 0x67, 0x65, 0x6d, 0x6d, 0x2f, 0x63, 0x6f, 0x6c, 0x6c
        /*0090*/ 	.byte	0x65, 0x63, 0x74, 0x69, 0x76, 0x65, 0x2f, 0x73, 0x6d, 0x39, 0x30, 0x5f, 0x6d, 0x6d, 0x61, 0x5f
        /*00a0*/ 	.byte	0x74, 0x6d, 0x61, 0x5f, 0x67, 0x6d, 0x6d, 0x61, 0x5f, 0x73, 0x73, 0x5f, 0x77, 0x61, 0x72, 0x70
        /*00b0*/ 	.byte	0x73, 0x70, 0x65, 0x63, 0x69, 0x61, 0x6c, 0x69, 0x7a, 0x65, 0x64, 0x2e, 0x68, 0x70, 0x70, 0x00
	.type		__unnamed_2,@object
	.size		__unnamed_2,(__unnamed_1 - __unnamed_2)
__unnamed_2:
        /*00c0*/ 	.byte	0x61, 0x75, 0x74, 0x6f, 0x20, 0x63, 0x75, 0x74, 0x65, 0x3a, 0x3a, 0x61, 0x73, 0x5f, 0x70, 0x6f
        /* <DEDUP_REMOVED lines=27> */
        /*0280*/ 	.byte	0x36, 0x3e, 0x3e, 0x3e, 0x3e, 0x3e, 0x5d, 0x00
	.type		__unnamed_1,@object
	.size		__unnamed_1,(.L_0 - __unnamed_1)
__unnamed_1:
        /* <DEDUP_REMOVED lines=181> */
        /*0dd8*/ 	.byte	0x5d, 0x00
.L_0:


//--------------------- .nv.shared._ZN7cutlass13device_kernelINS_4gemm6kernel13GemmUniversalIN4cute5tupleIJiiiiEEENS1_10collective13CollectiveMmaINS1_34MainloopSm90TmaGmmaWarpSpecializedILi8ENS5_IJNS4_1CILi2EEENSA_ILi1EEESC_EEENS1_35KernelTmaWarpSpecializedCooperativeEEENS5_IJNSA_ILi128EEENSA_ILi64EEESH_EEENS_6half_tENS5_IJlSC_lEEESJ_SK_NS4_8TiledMMAINS4_8MMA_AtomIJNS4_4SM904GMMA25MMA_64x64x16_F32F16F16_SSILNSO_5MajorE0ELSQ_0ELNSO_7ScaleInE1ELSR_1EEEEEENS4_6LayoutISD_NS5_IJSC_NSA_ILi0EEESV_EEEEENS5_IJNS4_10UnderscoreESY_SY_EEEEENS4_13SM90_TMA_LOADENS4_14ComposedLayoutINS4_7SwizzleILi3ELi4ELi3EEENS4_18smem_ptr_flag_bitsILi16EEENSU_INS5_IJNSA_ILi8EEESH_EEENS5_IJSH_SC_EEEEEEEvNS4_8identityENS4_23SM90_TMA_LOAD_MULTICASTES1B_vS1C_EENS_8epilogue10collective18CollectiveEpilogueINS1F_22Sm90TmaWarpSpecializedILi3ELi2ELi16ELb1ELb0EEEJSI_NS5_IJSG_NSA_ILi32EEEEEESJ_SK_SJ_SK_NS1F_6fusion15FusionCallbacksIS1J_NS1M_13LinCombEltActINS1F_6thread7SigmoidESJ_fSJ_fLNS_15FloatRoundStyleE2EEESI_S1L_JEEES11_NS12_INS13_ILi2ELi4ELi3EEES16_NSU_INS5_IJS17_S1K_EEENS5_IJS1K_SC_EEEEEEENS4_17SM75_U32x4_LDSM_NENS4_14SM90_TMA_STOREES1Y_NS4_17SM90_U32x4_STSM_NENS4_9Copy_AtomIJS21_SJ_EEEvEEEvvEEEEvNT_6ParamsE --------------------------
	.section	.nv.shared._ZN7cutlass13device_kernelINS_4gemm6kernel13GemmUniversalIN4cute5tupleIJiiiiEEENS1_10collective13CollectiveMmaINS1_34MainloopSm90TmaGmmaWarpSpecializedILi8ENS5_IJNS4_1CILi2EEENSA_ILi1EEESC_EEENS1_35KernelTmaWarpSpecializedCooperativeEEENS5_IJNSA_ILi128EEENSA_ILi64EEESH_EEENS_6half_tENS5_IJlSC_lEEESJ_SK_NS4_8TiledMMAINS4_8MMA_AtomIJNS4_4SM904GMMA25MMA_64x64x16_F32F16F16_SSILNSO_5MajorE0ELSQ_0ELNSO_7ScaleInE1ELSR_1EEEEEENS4_6LayoutISD_NS5_IJSC_NSA_ILi0EEESV_EEEEENS5_IJNS4_10UnderscoreESY_SY_EEEEENS4_13SM90_TMA_LOADENS4_14ComposedLayoutINS4_7SwizzleILi3ELi4ELi3EEENS4_18smem_ptr_flag_bitsILi16EEENSU_INS5_IJNSA_ILi8EEESH_EEENS5_IJSH_SC_EEEEEEEvNS4_8identityENS4_23SM90_TMA_LOAD_MULTICASTES1B_vS1C_EENS_8epilogue10collective18CollectiveEpilogueINS1F_22Sm90TmaWarpSpecializedILi3ELi2ELi16ELb1ELb0EEEJSI_NS5_IJSG_NSA_ILi32EEEEEESJ_SK_SJ_SK_NS1F_6fusion15FusionCallbacksIS1J_NS1M_13LinCombEltActINS1F_6thread7SigmoidESJ_fSJ_fLNS_15FloatRoundStyleE2EEESI_S1L_JEEES11_NS12_INS13_ILi2ELi4ELi3EEES16_NSU_INS5_IJS17_S1K_EEENS5_IJS1K_SC_EEEEEEENS4_17SM75_U32x4_LDSM_NENS4_14SM90_TMA_STOREES1Y_NS4_17SM90_U32x4_STSM_NENS4_9Copy_AtomIJS21_SJ_EEEvEEEvvEEEEvNT_6ParamsE,"aw",@nobits
	.sectionflags	@""
	.align	16
	.zero		1024


//--------------------- .nv.shared.reserved.0     --------------------------
	.section	.nv.shared.reserved.0,"aw",@nobits
	.weak		__nv_reservedSMEM_offset_0_alias
	.size		__nv_reservedSMEM_offset_0_alias, 0, 0
	.other		__nv_reservedSMEM_offset_0_alias,@"STO_CUDA_RESERVED_SHARED STV_DEFAULT"
__nv_reservedSMEM_offset_0_alias:
	.zero		0


//--------------------- .nv.global                --------------------------
	.section	.nv.global,"aw",@nobits
.nv.global:
	.type		_ZN39_INTERNAL_c984c7dd_4_k_cu_c45a0366_28804cute1_E,@object
	.size		_ZN39_INTERNAL_c984c7dd_4_k_cu_c45a0366_28804cute1_E,(_ZN39_INTERNAL_c984c7dd_4_k_cu_c45a0366_28804cuda3std3__45__cpo6cbeginE - _ZN39_INTERNAL_c984c7dd_4_k_cu_c45a0366_28804cute1_E)
_ZN39_INTERNAL_c984c7dd_4_k_cu_c45a0366_28804cute1_E:
	.zero		1
	.type		_ZN39_INTERNAL_c984c7dd_4_k_cu_c45a0366_28804cuda3std3__45__cpo6cbeginE,@object
	.size		_ZN39_INTERNAL_c984c7dd_4_k_cu_c45a0366_28804cuda3std3__45__cpo6cbeginE,(_ZN39_INTERNAL_c984c7dd_4_k_cu_c45a0366_28804cuda3std3__48in_placeE - _ZN39_INTERNAL_c984c7dd_4_k_cu_c45a0366_28804cuda3std3__45__cpo6cbeginE)
_ZN39_INTERNAL_c984c7dd_4_k_cu_c45a0366_28804cuda3std3__45__cpo6cbeginE:
	.zero		1
	.type		_ZN39_INTERNAL_c984c7dd_4_k_cu_c45a0366_28804cuda3std3__48in_placeE,@object
	.size		_ZN39_INTERNAL_c984c7dd_4_k_cu_c45a0366_28804cuda3std3__48in_placeE,(_ZN39_INTERNAL_c984c7dd_4_k_cu_c45a0366_28804cuda3std6ranges3__45__cpo9iter_moveE - _ZN39_INTERNAL_c984c7dd_4_k_cu_c45a0366_28804cuda3std3__48in_placeE)
_ZN39_INTERNAL_c984c7dd_4_k_cu_c45a0366_28804cuda3std3__48in_placeE:
	.zero		1
	.type		_ZN39_INTERNAL_c984c7dd_4_k_cu_c45a0366_28804cuda3std6ranges3__45__cpo9iter_moveE,@object
	.size		_ZN39_INTERNAL_c984c7dd_4_k_cu_c45a0366_28804cuda3std6ranges3__45__cpo9iter_moveE,(_ZN39_INTERNAL_c984c7dd_4_k_cu_c45a0366_28804cuda3std3__45__cpo5beginE - _ZN39_INTERNAL_c984c7dd_4_k_cu_c45a0366_28804cuda3std6ranges3__45__cpo9iter_moveE)
_ZN39_INTERNAL_c984c7dd_4_k_cu_c45a0366_28804cuda3std6ranges3__45__cpo9iter_moveE:
	.zero		1
	.type		_ZN39_INTERNAL_c984c7dd_4_k_cu_c45a0366_28804cuda3std3__45__cpo5beginE,@object
	.size		_ZN39_INTERNAL_c984c7dd_4_k_cu_c45a0366_28804cuda3std3__45__cpo5beginE,(_ZN39_INTERNAL_c984c7dd_4_k_cu_c45a0366_28804cuda3std3__441_GLOBAL__N__c984c7dd_4_k_cu_c45a0366_28806ignoreE - _ZN39_INTERNAL_c984c7dd_4_k_cu_c45a0366_28804cuda3std3__45__cpo5beginE)
_ZN39_INTERNAL_c984c7dd_4_k_cu_c45a0366_28804cuda3std3__45__cpo5beginE:
	.zero		1
	.type		_ZN39_INTERNAL_c984c7dd_4_k_cu_c45a0366_28804cuda3std3__441_GLOBAL__N__c984c7dd_4_k_cu_c45a0366_28806ignoreE,@object
	.size		_ZN39_INTERNAL_c984c7dd_4_k_cu_c45a0366_28804cuda3std3__441_GLOBAL__N__c984c7dd_4_k_cu_c45a0366_28806ignoreE,(_ZN39_INTERNAL_c984c7dd_4_k_cu_c45a0366_28804cute7productE - _ZN39_INTERNAL_c984c7dd_4_k_cu_c45a0366_28804cuda3std3__441_GLOBAL__N__c984c7dd_4_k_cu_c45a0366_28806ignoreE)
_ZN39_INTERNAL_c984c7dd_4_k_cu_c45a0366_28804cuda3std3__441_GLOBAL__N__c984c7dd_4_k_cu_c45a0366_28806ignoreE:
	.zero		1
	.type		_ZN39_INTERNAL_c984c7dd_4_k_cu_c45a0366_28804cute7productE,@object
	.size		_ZN39_INTERNAL_c984c7dd_4_k_cu_c45a0366_28804cute7productE,(_ZN39_INTERNAL_c984c7dd_4_k_cu_c45a0366_28804cuda3std3__45__cpo3endE - _ZN39_INTERNAL_c984c7dd_4_k_cu_c45a0366_28804cute7productE)
_ZN39_INTERNAL_c984c7dd_4_k_cu_c45a0366_28804cute7productE:
	.zero		1
	.type		_ZN39_INTERNAL_c984c7dd_4_k_cu_c45a0366_28804cuda3std3__45__cpo3endE,@object
	.size		_ZN39_INTERNAL_c984c7dd_4_k_cu_c45a0366_28804cuda3std3__45__cpo3endE,(_ZN39_INTERNAL_c984c7dd_4_k_cu_c45a0366_28804cuda3std3__419piecewise_constructE - _ZN39_INTERNAL_c984c7dd_4_k_cu_c45a0366_28804cuda3std3__45__cpo3endE)
_ZN39_INTERNAL_c984c7dd_4_k_cu_c45a0366_28804cuda3std3__45__cpo3endE:
	.zero		1
	.type		_ZN39_INTERNAL_c984c7dd_4_k_cu_c45a0366_28804cuda3std3__419piecewise_constructE,@object
	.size		_ZN39_INTERNAL_c984c7dd_4_k_cu_c45a0366_28804cuda3std3__419piecewise_constructE,(_ZN39_INTERNAL_c984c7dd_4_k_cu_c45a0366_28804cuda3std3__45__cpo4cendE - _ZN39_INTERNAL_c984c7dd_4_k_cu_c45a0366_28804cuda3std3__419piecewise_constructE)
_ZN39_INTERNAL_c984c7dd_4_k_cu_c45a0366_28804cuda3std3__419piecewise_constructE:
	.zero		1
	.type		_ZN39_INTERNAL_c984c7dd_4_k_cu_c45a0366_28804cuda3std3__45__cpo4cendE,@object
	.size		_ZN39_INTERNAL_c984c7dd_4_k_cu_c45a0366_28804cuda3std3__45__cpo4cendE,(_ZN39_INTERNAL_c984c7dd_4_k_cu_c45a0366_28804cuda3std6ranges3__45__cpo4swapE - _ZN39_INTERNAL_c984c7dd_4_k_cu_c45a0366_28804cuda3std3__45__cpo4cendE)
_ZN39_INTERNAL_c984c7dd_4_k_cu_c45a0366_28804cuda3std3__45__cpo4cendE:
	.zero		1
	.type		_ZN39_INTERNAL_c984c7dd_4_k_cu_c45a0366_28804cuda3std6ranges3__45__cpo4swapE,@object
	.size		_ZN39_INTERNAL_c984c7dd_4_k_cu_c45a0366_28804cuda3std6ranges3__45__cpo4swapE,(.L_9 - _ZN39_INTERNAL_c984c7dd_4_k_cu_c45a0366_28804cuda3std6ranges3__45__cpo4swapE)
_ZN39_INTERNAL_c984c7dd_4_k_cu_c45a0366_28804cuda3std6ranges3__45__cpo4swapE:
	.zero		1
.L_9:


//--------------------- .nv.constant0._ZN7cutlass13device_kernelINS_4gemm6kernel13GemmUniversalIN4cute5tupleIJiiiiEEENS1_10collective13CollectiveMmaINS1_34MainloopSm90TmaGmmaWarpSpecializedILi8ENS5_IJNS4_1CILi2EEENSA_ILi1EEESC_EEENS1_35KernelTmaWarpSpecializedCooperativeEEENS5_IJNSA_ILi128EEENSA_ILi64EEESH_EEENS_6half_tENS5_IJlSC_lEEESJ_SK_NS4_8TiledMMAINS4_8MMA_AtomIJNS4_4SM904GMMA25MMA_64x64x16_F32F16F16_SSILNSO_5MajorE0ELSQ_0ELNSO_7ScaleInE1ELSR_1EEEEEENS4_6LayoutISD_NS5_IJSC_NSA_ILi0EEESV_EEEEENS5_IJNS4_10UnderscoreESY_SY_EEEEENS4_13SM90_TMA_LOADENS4_14ComposedLayoutINS4_7SwizzleILi3ELi4ELi3EEENS4_18smem_ptr_flag_bitsILi16EEENSU_INS5_IJNSA_ILi8EEESH_EEENS5_IJSH_SC_EEEEEEEvNS4_8identityENS4_23SM90_TMA_LOAD_MULTICASTES1B_vS1C_EENS_8epilogue10collective18CollectiveEpilogueINS1F_22Sm90TmaWarpSpecializedILi3ELi2ELi16ELb1ELb0EEEJSI_NS5_IJSG_NSA_ILi32EEEEEESJ_SK_SJ_SK_NS1F_6fusion15FusionCallbacksIS1J_NS1M_13LinCombEltActINS1F_6thread7SigmoidESJ_fSJ_fLNS_15FloatRoundStyleE2EEESI_S1L_JEEES11_NS12_INS13_ILi2ELi4ELi3EEES16_NSU_INS5_IJS17_S1K_EEENS5_IJS1K_SC_EEEEEEENS4_17SM75_U32x4_LDSM_NENS4_14SM90_TMA_STOREES1Y_NS4_17SM90_U32x4_STSM_NENS4_9Copy_AtomIJS21_SJ_EEEvEEEvvEEEEvNT_6ParamsE --------------------------
	.section	.nv.constant0._ZN7cutlass13device_kernelINS_4gemm6kernel13GemmUniversalIN4cute5tupleIJiiiiEEENS1_10collective13CollectiveMmaINS1_34MainloopSm90TmaGmmaWarpSpecializedILi8ENS5_IJNS4_1CILi2EEENSA_ILi1EEESC_EEENS1_35KernelTmaWarpSpecializedCooperativeEEENS5_IJNSA_ILi128EEENSA_ILi64EEESH_EEENS_6half_tENS5_IJlSC_lEEESJ_SK_NS4_8TiledMMAINS4_8MMA_AtomIJNS4_4SM904GMMA25MMA_64x64x16_F32F16F16_SSILNSO_5MajorE0ELSQ_0ELNSO_7ScaleInE1ELSR_1EEEEEENS4_6LayoutISD_NS5_IJSC_NSA_ILi0EEESV_EEEEENS5_IJNS4_10UnderscoreESY_SY_EEEEENS4_13SM90_TMA_LOADENS4_14ComposedLayoutINS4_7SwizzleILi3ELi4ELi3EEENS4_18smem_ptr_flag_bitsILi16EEENSU_INS5_IJNSA_ILi8EEESH_EEENS5_IJSH_SC_EEEEEEEvNS4_8identityENS4_23SM90_TMA_LOAD_MULTICASTES1B_vS1C_EENS_8epilogue10collective18CollectiveEpilogueINS1F_22Sm90TmaWarpSpecializedILi3ELi2ELi16ELb1ELb0EEEJSI_NS5_IJSG_NSA_ILi32EEEEEESJ_SK_SJ_SK_NS1F_6fusion15FusionCallbacksIS1J_NS1M_13LinCombEltActINS1F_6thread7SigmoidESJ_fSJ_fLNS_15FloatRoundStyleE2EEESI_S1L_JEEES11_NS12_INS13_ILi2ELi4ELi3EEES16_NSU_INS5_IJS17_S1K_EEENS5_IJS1K_SC_EEEEEEENS4_17SM75_U32x4_LDSM_NENS4_14SM90_TMA_STOREES1Y_NS4_17SM90_U32x4_STSM_NENS4_9Copy_AtomIJS21_SJ_EEEvEEEvvEEEEvNT_6ParamsE,"a",@progbits
	.sectionflags	@""
	.align	4
.nv.constant0._ZN7cutlass13device_kernelINS_4gemm6kernel13GemmUniversalIN4cute5tupleIJiiiiEEENS1_10collective13CollectiveMmaINS1_34MainloopSm90TmaGmmaWarpSpecializedILi8ENS5_IJNS4_1CILi2EEENSA_ILi1EEESC_EEENS1_35KernelTmaWarpSpecializedCooperativeEEENS5_IJNSA_ILi128EEENSA_ILi64EEESH_EEENS_6half_tENS5_IJlSC_lEEESJ_SK_NS4_8TiledMMAINS4_8MMA_AtomIJNS4_4SM904GMMA25MMA_64x64x16_F32F16F16_SSILNSO_5MajorE0ELSQ_0ELNSO_7ScaleInE1ELSR_1EEEEEENS4_6LayoutISD_NS5_IJSC_NSA_ILi0EEESV_EEEEENS5_IJNS4_10UnderscoreESY_SY_EEEEENS4_13SM90_TMA_LOADENS4_14ComposedLayoutINS4_7SwizzleILi3ELi4ELi3EEENS4_18smem_ptr_flag_bitsILi16EEENSU_INS5_IJNSA_ILi8EEESH_EEENS5_IJSH_SC_EEEEEEEvNS4_8identityENS4_23SM90_TMA_LOAD_MULTICASTES1B_vS1C_EENS_8epilogue10collective18CollectiveEpilogueINS1F_22Sm90TmaWarpSpecializedILi3ELi2ELi16ELb1ELb0EEEJSI_NS5_IJSG_NSA_ILi32EEEEEESJ_SK_SJ_SK_NS1F_6fusion15FusionCallbacksIS1J_NS1M_13LinCombEltActINS1F_6thread7SigmoidESJ_fSJ_fLNS_15FloatRoundStyleE2EEESI_S1L_JEEES11_NS12_INS13_ILi2ELi4ELi3EEES16_NSU_INS5_IJS17_S1K_EEENS5_IJS1K_SC_EEEEEEENS4_17SM75_U32x4_LDSM_NENS4_14SM90_TMA_STOREES1Y_NS4_17SM90_U32x4_STSM_NENS4_9Copy_AtomIJS21_SJ_EEEvEEEvvEEEEvNT_6ParamsE:
	.zero		2432


//--------------------- SYMBOLS --------------------------

	.type		.nv.reservedSmem.offset0,@object
	.size		.nv.reservedSmem.offset0,0x4
	.type		__assertfail,@function
